//
// Generated by NVIDIA NVVM Compiler
//
// Compiler Build ID: CL-36424714
// Cuda compilation tools, release 13.0, V13.0.88
// Based on NVVM 20.0.0
//

.version 9.0
.target sm_100
.address_size 64

	// .globl	_Z12helloFromGPUv
.extern .func  (.param .b32 func_retval0) vprintf
(
	.param .b64 vprintf_param_0,
	.param .b64 vprintf_param_1
)
;
.global .align 1 .b8 $str[23] = {72, 101, 108, 108, 111, 32, 87, 111, 114, 108, 100, 32, 102, 114, 111, 109, 32, 71, 80, 85, 33, 10};
.global .align 1 .b8 $str$1[13] = {104, 101, 108, 108, 111, 32, 119, 111, 114, 108, 100, 10};
.global .align 1 .b8 $str$2[24] = {116, 104, 114, 101, 97, 100, 73, 100, 120, 58, 40, 37, 100, 44, 32, 37, 100, 44, 32, 37, 100, 41, 10};
.global .align 1 .b8 $str$3[23] = {98, 108, 111, 99, 107, 73, 100, 120, 58, 40, 37, 100, 44, 32, 37, 100, 44, 32, 37, 100, 41, 10};
.global .align 1 .b8 $str$4[23] = {98, 108, 111, 99, 107, 68, 105, 109, 58, 40, 37, 100, 44, 32, 37, 100, 44, 32, 37, 100, 41, 10};
.global .align 1 .b8 $str$5[22] = {103, 114, 105, 100, 68, 105, 109, 58, 40, 37, 100, 44, 32, 37, 100, 44, 32, 37, 100, 41, 10};
.global .align 1 .b8 $str$6[81] = {116, 104, 114, 101, 97, 100, 95, 105, 100, 32, 40, 37, 100, 44, 37, 100, 41, 32, 98, 108, 111, 99, 107, 95, 105, 100, 32, 40, 37, 100, 44, 37, 100, 41, 32, 99, 111, 111, 114, 100, 105, 110, 97, 116, 101, 32, 40, 37, 100, 44, 37, 100, 41, 32, 103, 108, 111, 98, 97, 108, 32, 105, 110, 100, 101, 120, 32, 37, 50, 100, 32, 105, 118, 97, 108, 32, 37, 50, 100, 10};

.visible .entry _Z12helloFromGPUv()
{
	.reg .b32 	%r<3>;
	.reg .b64 	%rd<3>;

	mov.u64 	%rd1, $str;
	cvta.global.u64 	%rd2, %rd1;
	{ // callseq 0, 0
	.param .b64 param0;
	st.param.b64 	[param0], %rd2;
	.param .b64 param1;
	st.param.b64 	[param1], 0;
	.param .b32 retval0;
	call.uni (retval0), 
	vprintf, 
	(
	param0, 
	param1
	);
	ld.param.b32 	%r1, [retval0];
	} // callseq 0
	ret;

}
	// .globl	_Z5hellov
.visible .entry _Z5hellov()
{
	.reg .b32 	%r<3>;
	.reg .b64 	%rd<3>;

	mov.u64 	%rd1, $str$1;
	cvta.global.u64 	%rd2, %rd1;
	{ // callseq 1, 0
	.param .b64 param0;
	st.param.b64 	[param0], %rd2;
	.param .b64 param1;
	st.param.b64 	[param1], 0;
	.param .b32 retval0;
	call.uni (retval0), 
	vprintf, 
	(
	param0, 
	param1
	);
	ld.param.b32 	%r1, [retval0];
	} // callseq 1
	ret;

}
	// .globl	_Z10checkIndexv
.visible .entry _Z10checkIndexv()
{
	.local .align 8 .b8 	__local_depot2[16];
	.reg .b64 	%SP;
	.reg .b64 	%SPL;
	.reg .b32 	%r<21>;
	.reg .b64 	%rd<11>;

	mov.u64 	%SPL, __local_depot2;
	cvta.local.u64 	%SP, %SPL;
	add.u64 	%rd1, %SP, 0;
	add.u64 	%rd2, %SPL, 0;
	mov.u32 	%r1, %tid.x;
	mov.u32 	%r2, %tid.y;
	mov.u32 	%r3, %tid.z;
	st.local.v2.u32 	[%rd2], {%r1, %r2};
	st.local.u32 	[%rd2+8], %r3;
	mov.u64 	%rd3, $str$2;
	cvta.global.u64 	%rd4, %rd3;
	{ // callseq 2, 0
	.param .b64 param0;
	st.param.b64 	[param0], %rd4;
	.param .b64 param1;
	st.param.b64 	[param1], %rd1;
	.param .b32 retval0;
	call.uni (retval0), 
	vprintf, 
	(
	param0, 
	param1
	);
	ld.param.b32 	%r4, [retval0];
	} // callseq 2
	mov.u32 	%r6, %ctaid.x;
	mov.u32 	%r7, %ctaid.y;
	mov.u32 	%r8, %ctaid.z;
	st.local.v2.u32 	[%rd2], {%r6, %r7};
	st.local.u32 	[%rd2+8], %r8;
	mov.u64 	%rd5, $str$3;
	cvta.global.u64 	%rd6, %rd5;
	{ // callseq 3, 0
	.param .b64 param0;
	st.param.b64 	[param0], %rd6;
	.param .b64 param1;
	st.param.b64 	[param1], %rd1;
	.param .b32 retval0;
	call.uni (retval0), 
	vprintf, 
	(
	param0, 
	param1
	);
	ld.param.b32 	%r9, [retval0];
	} // callseq 3
	mov.u32 	%r11, %ntid.x;
	mov.u32 	%r12, %ntid.y;
	mov.u32 	%r13, %ntid.z;
	st.local.v2.u32 	[%rd2], {%r11, %r12};
	st.local.u32 	[%rd2+8], %r13;
	mov.u64 	%rd7, $str$4;
	cvta.global.u64 	%rd8, %rd7;
	{ // callseq 4, 0
	.param .b64 param0;
	st.param.b64 	[param0], %rd8;
	.param .b64 param1;
	st.param.b64 	[param1], %rd1;
	.param .b32 retval0;
	call.uni (retval0), 
	vprintf, 
	(
	param0, 
	param1
	);
	ld.param.b32 	%r14, [retval0];
	} // callseq 4
	mov.u32 	%r16, %nctaid.x;
	mov.u32 	%r17, %nctaid.y;
	mov.u32 	%r18, %nctaid.z;
	st.local.v2.u32 	[%rd2], {%r16, %r17};
	st.local.u32 	[%rd2+8], %r18;
	mov.u64 	%rd9, $str$5;
	cvta.global.u64 	%rd10, %rd9;
	{ // callseq 5, 0
	.param .b64 param0;
	st.param.b64 	[param0], %rd10;
	.param .b64 param1;
	st.param.b64 	[param1], %rd1;
	.param .b32 retval0;
	call.uni (retval0), 
	vprintf, 
	(
	param0, 
	param1
	);
	ld.param.b32 	%r19, [retval0];
	} // callseq 5
	ret;

}
	// .globl	_Z16printThreadIndexPiii
.visible .entry _Z16printThreadIndexPiii(
	.param .u64 .ptr .align 1 _Z16printThreadIndexPiii_param_0,
	.param .u32 _Z16printThreadIndexPiii_param_1,
	.param .u32 _Z16printThreadIndexPiii_param_2
)
{
	.local .align 16 .b8 	__local_depot3[32];
	.reg .b64 	%SP;
	.reg .b64 	%SPL;
	.reg .b32 	%r<14>;
	.reg .b64 	%rd<9>;

	mov.u64 	%SPL, __local_depot3;
	cvta.local.u64 	%SP, %SPL;
	ld.param.u64 	%rd1, [_Z16printThreadIndexPiii_param_0];
	ld.param.u32 	%r1, [_Z16printThreadIndexPiii_param_1];
	cvta.to.global.u64 	%rd2, %rd1;
	add.u64 	%rd3, %SP, 0;
	add.u64 	%rd4, %SPL, 0;
	mov.u32 	%r2, %tid.x;
	mov.u32 	%r3, %ctaid.x;
	mov.u32 	%r4, %ntid.x;
	mad.lo.s32 	%r5, %r3, %r4, %r2;
	mov.u32 	%r6, %tid.y;
	mov.u32 	%r7, %ctaid.y;
	mov.u32 	%r8, %ntid.y;
	mad.lo.s32 	%r9, %r7, %r8, %r6;
	mad.lo.s32 	%r10, %r1, %r9, %r5;
	mul.wide.u32 	%rd5, %r10, 4;
	add.s64 	%rd6, %rd2, %rd5;
	ld.global.u32 	%r11, [%rd6];
	st.local.v4.u32 	[%rd4], {%r2, %r6, %r3, %r7};
	st.local.v4.u32 	[%rd4+16], {%r5, %r9, %r10, %r11};
	mov.u64 	%rd7, $str$6;
	cvta.global.u64 	%rd8, %rd7;
	{ // callseq 6, 0
	.param .b64 param0;
	st.param.b64 	[param0], %rd8;
	.param .b64 param1;
	st.param.b64 	[param1], %rd3;
	.param .b32 retval0;
	call.uni (retval0), 
	vprintf, 
	(
	param0, 
	param1
	);
	ld.param.b32 	%r12, [retval0];
	} // callseq 6
	ret;

}
	// .globl	_Z5saxpyifPfS_
.visible .entry _Z5saxpyifPfS_(
	.param .u32 _Z5saxpyifPfS__param_0,
	.param .f32 _Z5saxpyifPfS__param_1,
	.param .u64 .ptr .align 1 _Z5saxpyifPfS__param_2,
	.param .u64 .ptr .align 1 _Z5saxpyifPfS__param_3
)
{
	.reg .pred 	%p<2>;
	.reg .b32 	%r<6>;
	.reg .b32 	%f<5>;
	.reg .b64 	%rd<8>;

	ld.param.u32 	%r2, [_Z5saxpyifPfS__param_0];
	ld.param.f32 	%f1, [_Z5saxpyifPfS__param_1];
	ld.param.u64 	%rd1, [_Z5saxpyifPfS__param_2];
	ld.param.u64 	%rd2, [_Z5saxpyifPfS__param_3];
	mov.u32 	%r3, %ctaid.x;
	mov.u32 	%r4, %ntid.x;
	mov.u32 	%r5, %tid.x;
	mad.lo.s32 	%r1, %r3, %r4, %r5;
	setp.ge.s32 	%p1, %r1, %r2;
	@%p1 bra 	$L__BB4_2;
	cvta.to.global.u64 	%rd3, %rd1;
	cvta.to.global.u64 	%rd4, %rd2;
	mul.wide.s32 	%rd5, %r1, 4;
	add.s64 	%rd6, %rd3, %rd5;
	ld.global.f32 	%f2, [%rd6];
	add.s64 	%rd7, %rd4, %rd5;
	ld.global.f32 	%f3, [%rd7];
	fma.rn.f32 	%f4, %f1, %f2, %f3;
	st.global.f32 	[%rd7], %f4;
$L__BB4_2:
	ret;

}
	// .globl	_Z13sumArrayOnGPUPfS_S_ii
.visible .entry _Z13sumArrayOnGPUPfS_S_ii(
	.param .u64 .ptr .align 1 _Z13sumArrayOnGPUPfS_S_ii_param_0,
	.param .u64 .ptr .align 1 _Z13sumArrayOnGPUPfS_S_ii_param_1,
	.param .u64 .ptr .align 1 _Z13sumArrayOnGPUPfS_S_ii_param_2,
	.param .u32 _Z13sumArrayOnGPUPfS_S_ii_param_3,
	.param .u32 _Z13sumArrayOnGPUPfS_S_ii_param_4
)
{
	.reg .pred 	%p<12>;
	.reg .b32 	%r<38>;
	.reg .b32 	%f<88>;
	.reg .b64 	%rd<101>;

	ld.param.u64 	%rd4, [_Z13sumArrayOnGPUPfS_S_ii_param_0];
	ld.param.u64 	%rd5, [_Z13sumArrayOnGPUPfS_S_ii_param_1];
	ld.param.u64 	%rd6, [_Z13sumArrayOnGPUPfS_S_ii_param_2];
	ld.param.u32 	%r23, [_Z13sumArrayOnGPUPfS_S_ii_param_3];
	ld.param.u32 	%r24, [_Z13sumArrayOnGPUPfS_S_ii_param_4];
	cvta.to.global.u64 	%rd1, %rd6;
	cvta.to.global.u64 	%rd2, %rd5;
	cvta.to.global.u64 	%rd3, %rd4;
	mov.u32 	%r25, %tid.x;
	mov.u32 	%r26, %ctaid.x;
	mov.u32 	%r27, %ntid.x;
	mad.lo.s32 	%r1, %r26, %r27, %r25;
	setp.ge.u32 	%p1, %r1, %r23;
	setp.lt.s32 	%p2, %r24, 1;
	or.pred  	%p3, %p1, %p2;
	@%p3 bra 	$L__BB5_13;
	and.b32  	%r2, %r24, 15;
	setp.lt.u32 	%p4, %r24, 16;
	mov.b32 	%r34, 0;
	@%p4 bra 	$L__BB5_4;
	and.b32  	%r34, %r24, 2147483632;
	neg.s32 	%r32, %r34;
	shl.b32 	%r5, %r23, 4;
	mul.wide.s32 	%rd11, %r23, 4;
	mov.u32 	%r31, %r1;
$L__BB5_3:
	.pragma "nounroll";
	mul.wide.s32 	%rd7, %r31, 4;
	add.s64 	%rd8, %rd3, %rd7;
	ld.global.f32 	%f1, [%rd8];
	add.s64 	%rd9, %rd2, %rd7;
	ld.global.f32 	%f2, [%rd9];
	add.f32 	%f3, %f1, %f2;
	add.s64 	%rd10, %rd1, %rd7;
	st.global.f32 	[%rd10], %f3;
	add.s64 	%rd12, %rd8, %rd11;
	ld.global.f32 	%f4, [%rd12];
	add.s64 	%rd13, %rd9, %rd11;
	ld.global.f32 	%f5, [%rd13];
	add.f32 	%f6, %f4, %f5;
	add.s64 	%rd14, %rd10, %rd11;
	st.global.f32 	[%rd14], %f6;
	add.s64 	%rd15, %rd12, %rd11;
	ld.global.f32 	%f7, [%rd15];
	add.s64 	%rd16, %rd13, %rd11;
	ld.global.f32 	%f8, [%rd16];
	add.f32 	%f9, %f7, %f8;
	add.s64 	%rd17, %rd14, %rd11;
	st.global.f32 	[%rd17], %f9;
	add.s64 	%rd18, %rd15, %rd11;
	ld.global.f32 	%f10, [%rd18];
	add.s64 	%rd19, %rd16, %rd11;
	ld.global.f32 	%f11, [%rd19];
	add.f32 	%f12, %f10, %f11;
	add.s64 	%rd20, %rd17, %rd11;
	st.global.f32 	[%rd20], %f12;
	add.s64 	%rd21, %rd18, %rd11;
	ld.global.f32 	%f13, [%rd21];
	add.s64 	%rd22, %rd19, %rd11;
	ld.global.f32 	%f14, [%rd22];
	add.f32 	%f15, %f13, %f14;
	add.s64 	%rd23, %rd20, %rd11;
	st.global.f32 	[%rd23], %f15;
	add.s64 	%rd24, %rd21, %rd11;
	ld.global.f32 	%f16, [%rd24];
	add.s64 	%rd25, %rd22, %rd11;
	ld.global.f32 	%f17, [%rd25];
	add.f32 	%f18, %f16, %f17;
	add.s64 	%rd26, %rd23, %rd11;
	st.global.f32 	[%rd26], %f18;
	add.s64 	%rd27, %rd24, %rd11;
	ld.global.f32 	%f19, [%rd27];
	add.s64 	%rd28, %rd25, %rd11;
	ld.global.f32 	%f20, [%rd28];
	add.f32 	%f21, %f19, %f20;
	add.s64 	%rd29, %rd26, %rd11;
	st.global.f32 	[%rd29], %f21;
	add.s64 	%rd30, %rd27, %rd11;
	ld.global.f32 	%f22, [%rd30];
	add.s64 	%rd31, %rd28, %rd11;
	ld.global.f32 	%f23, [%rd31];
	add.f32 	%f24, %f22, %f23;
	add.s64 	%rd32, %rd29, %rd11;
	st.global.f32 	[%rd32], %f24;
	add.s64 	%rd33, %rd30, %rd11;
	ld.global.f32 	%f25, [%rd33];
	add.s64 	%rd34, %rd31, %rd11;
	ld.global.f32 	%f26, [%rd34];
	add.f32 	%f27, %f25, %f26;
	add.s64 	%rd35, %rd32, %rd11;
	st.global.f32 	[%rd35], %f27;
	add.s64 	%rd36, %rd33, %rd11;
	ld.global.f32 	%f28, [%rd36];
	add.s64 	%rd37, %rd34, %rd11;
	ld.global.f32 	%f29, [%rd37];
	add.f32 	%f30, %f28, %f29;
	add.s64 	%rd38, %rd35, %rd11;
	st.global.f32 	[%rd38], %f30;
	add.s64 	%rd39, %rd36, %rd11;
	ld.global.f32 	%f31, [%rd39];
	add.s64 	%rd40, %rd37, %rd11;
	ld.global.f32 	%f32, [%rd40];
	add.f32 	%f33, %f31, %f32;
	add.s64 	%rd41, %rd38, %rd11;
	st.global.f32 	[%rd41], %f33;
	add.s64 	%rd42, %rd39, %rd11;
	ld.global.f32 	%f34, [%rd42];
	add.s64 	%rd43, %rd40, %rd11;
	ld.global.f32 	%f35, [%rd43];
	add.f32 	%f36, %f34, %f35;
	add.s64 	%rd44, %rd41, %rd11;
	st.global.f32 	[%rd44], %f36;
	add.s64 	%rd45, %rd42, %rd11;
	ld.global.f32 	%f37, [%rd45];
	add.s64 	%rd46, %rd43, %rd11;
	ld.global.f32 	%f38, [%rd46];
	add.f32 	%f39, %f37, %f38;
	add.s64 	%rd47, %rd44, %rd11;
	st.global.f32 	[%rd47], %f39;
	add.s64 	%rd48, %rd45, %rd11;
	ld.global.f32 	%f40, [%rd48];
	add.s64 	%rd49, %rd46, %rd11;
	ld.global.f32 	%f41, [%rd49];
	add.f32 	%f42, %f40, %f41;
	add.s64 	%rd50, %rd47, %rd11;
	st.global.f32 	[%rd50], %f42;
	add.s64 	%rd51, %rd48, %rd11;
	ld.global.f32 	%f43, [%rd51];
	add.s64 	%rd52, %rd49, %rd11;
	ld.global.f32 	%f44, [%rd52];
	add.f32 	%f45, %f43, %f44;
	add.s64 	%rd53, %rd50, %rd11;
	st.global.f32 	[%rd53], %f45;
	add.s64 	%rd54, %rd51, %rd11;
	ld.global.f32 	%f46, [%rd54];
	add.s64 	%rd55, %rd52, %rd11;
	ld.global.f32 	%f47, [%rd55];
	add.f32 	%f48, %f46, %f47;
	add.s64 	%rd56, %rd53, %rd11;
	st.global.f32 	[%rd56], %f48;
	add.s32 	%r32, %r32, 16;
	add.s32 	%r31, %r31, %r5;
	setp.ne.s32 	%p5, %r32, 0;
	@%p5 bra 	$L__BB5_3;
$L__BB5_4:
	setp.eq.s32 	%p6, %r2, 0;
	@%p6 bra 	$L__BB5_13;
	and.b32  	%r11, %r24, 7;
	setp.lt.u32 	%p7, %r2, 8;
	@%p7 bra 	$L__BB5_7;
	mad.lo.s32 	%r29, %r34, %r23, %r1;
	mul.wide.s32 	%rd57, %r29, 4;
	add.s64 	%rd58, %rd3, %rd57;
	ld.global.f32 	%f49, [%rd58];
	add.s64 	%rd59, %rd2, %rd57;
	ld.global.f32 	%f50, [%rd59];
	add.f32 	%f51, %f49, %f50;
	add.s64 	%rd60, %rd1, %rd57;
	st.global.f32 	[%rd60], %f51;
	mul.wide.s32 	%rd61, %r23, 4;
	add.s64 	%rd62, %rd58, %rd61;
	ld.global.f32 	%f52, [%rd62];
	add.s64 	%rd63, %rd59, %rd61;
	ld.global.f32 	%f53, [%rd63];
	add.f32 	%f54, %f52, %f53;
	add.s64 	%rd64, %rd60, %rd61;
	st.global.f32 	[%rd64], %f54;
	add.s64 	%rd65, %rd62, %rd61;
	ld.global.f32 	%f55, [%rd65];
	add.s64 	%rd66, %rd63, %rd61;
	ld.global.f32 	%f56, [%rd66];
	add.f32 	%f57, %f55, %f56;
	add.s64 	%rd67, %rd64, %rd61;
	st.global.f32 	[%rd67], %f57;
	add.s64 	%rd68, %rd65, %rd61;
	ld.global.f32 	%f58, [%rd68];
	add.s64 	%rd69, %rd66, %rd61;
	ld.global.f32 	%f59, [%rd69];
	add.f32 	%f60, %f58, %f59;
	add.s64 	%rd70, %rd67, %rd61;
	st.global.f32 	[%rd70], %f60;
	add.s64 	%rd71, %rd68, %rd61;
	ld.global.f32 	%f61, [%rd71];
	add.s64 	%rd72, %rd69, %rd61;
	ld.global.f32 	%f62, [%rd72];
	add.f32 	%f63, %f61, %f62;
	add.s64 	%rd73, %rd70, %rd61;
	st.global.f32 	[%rd73], %f63;
	add.s64 	%rd74, %rd71, %rd61;
	ld.global.f32 	%f64, [%rd74];
	add.s64 	%rd75, %rd72, %rd61;
	ld.global.f32 	%f65, [%rd75];
	add.f32 	%f66, %f64, %f65;
	add.s64 	%rd76, %rd73, %rd61;
	st.global.f32 	[%rd76], %f66;
	add.s64 	%rd77, %rd74, %rd61;
	ld.global.f32 	%f67, [%rd77];
	add.s64 	%rd78, %rd75, %rd61;
	ld.global.f32 	%f68, [%rd78];
	add.f32 	%f69, %f67, %f68;
	add.s64 	%rd79, %rd76, %rd61;
	st.global.f32 	[%rd79], %f69;
	add.s64 	%rd80, %rd77, %rd61;
	ld.global.f32 	%f70, [%rd80];
	add.s64 	%rd81, %rd78, %rd61;
	ld.global.f32 	%f71, [%rd81];
	add.f32 	%f72, %f70, %f71;
	add.s64 	%rd82, %rd79, %rd61;
	st.global.f32 	[%rd82], %f72;
	add.s32 	%r34, %r34, 8;
$L__BB5_7:
	setp.eq.s32 	%p8, %r11, 0;
	@%p8 bra 	$L__BB5_13;
	and.b32  	%r14, %r24, 3;
	setp.lt.u32 	%p9, %r11, 4;
	@%p9 bra 	$L__BB5_10;
	mad.lo.s32 	%r30, %r34, %r23, %r1;
	mul.wide.s32 	%rd83, %r30, 4;
	add.s64 	%rd84, %rd3, %rd83;
	ld.global.f32 	%f73, [%rd84];
	add.s64 	%rd85, %rd2, %rd83;
	ld.global.f32 	%f74, [%rd85];
	add.f32 	%f75, %f73, %f74;
	add.s64 	%rd86, %rd1, %rd83;
	st.global.f32 	[%rd86], %f75;
	mul.wide.s32 	%rd87, %r23, 4;
	add.s64 	%rd88, %rd84, %rd87;
	ld.global.f32 	%f76, [%rd88];
	add.s64 	%rd89, %rd85, %rd87;
	ld.global.f32 	%f77, [%rd89];
	add.f32 	%f78, %f76, %f77;
	add.s64 	%rd90, %rd86, %rd87;
	st.global.f32 	[%rd90], %f78;
	add.s64 	%rd91, %rd88, %rd87;
	ld.global.f32 	%f79, [%rd91];
	add.s64 	%rd92, %rd89, %rd87;
	ld.global.f32 	%f80, [%rd92];
	add.f32 	%f81, %f79, %f80;
	add.s64 	%rd93, %rd90, %rd87;
	st.global.f32 	[%rd93], %f81;
	add.s64 	%rd94, %rd91, %rd87;
	ld.global.f32 	%f82, [%rd94];
	add.s64 	%rd95, %rd92, %rd87;
	ld.global.f32 	%f83, [%rd95];
	add.f32 	%f84, %f82, %f83;
	add.s64 	%rd96, %rd93, %rd87;
	st.global.f32 	[%rd96], %f84;
	add.s32 	%r34, %r34, 4;
$L__BB5_10:
	setp.eq.s32 	%p10, %r14, 0;
	@%p10 bra 	$L__BB5_13;
	mad.lo.s32 	%r37, %r34, %r23, %r1;
	neg.s32 	%r36, %r14;
$L__BB5_12:
	.pragma "nounroll";
	mul.wide.s32 	%rd97, %r37, 4;
	add.s64 	%rd98, %rd3, %rd97;
	ld.global.f32 	%f85, [%rd98];
	add.s64 	%rd99, %rd2, %rd97;
	ld.global.f32 	%f86, [%rd99];
	add.f32 	%f87, %f85, %f86;
	add.s64 	%rd100, %rd1, %rd97;
	st.global.f32 	[%rd100], %f87;
	add.s32 	%r37, %r37, %r23;
	add.s32 	%r36, %r36, 1;
	setp.ne.s32 	%p11, %r36, 0;
	@%p11 bra 	$L__BB5_12;
$L__BB5_13:
	ret;

}
	// .globl	_Z14sumArraysOnGPUPfS_S_i
.visible .entry _Z14sumArraysOnGPUPfS_S_i(
	.param .u64 .ptr .align 1 _Z14sumArraysOnGPUPfS_S_i_param_0,
	.param .u64 .ptr .align 1 _Z14sumArraysOnGPUPfS_S_i_param_1,
	.param .u64 .ptr .align 1 _Z14sumArraysOnGPUPfS_S_i_param_2,
	.param .u32 _Z14sumArraysOnGPUPfS_S_i_param_3
)
{
	.reg .pred 	%p<2>;
	.reg .b32 	%r<3>;
	.reg .b32 	%f<4>;
	.reg .b64 	%rd<11>;

	ld.param.u64 	%rd1, [_Z14sumArraysOnGPUPfS_S_i_param_0];
	ld.param.u64 	%rd2, [_Z14sumArraysOnGPUPfS_S_i_param_1];
	ld.param.u64 	%rd3, [_Z14sumArraysOnGPUPfS_S_i_param_2];
	ld.param.u32 	%r2, [_Z14sumArraysOnGPUPfS_S_i_param_3];
	mov.u32 	%r1, %tid.x;
	setp.ge.s32 	%p1, %r1, %r2;
	@%p1 bra 	$L__BB6_2;
	cvta.to.global.u64 	%rd4, %rd1;
	cvta.to.global.u64 	%rd5, %rd2;
	cvta.to.global.u64 	%rd6, %rd3;
	mul.wide.u32 	%rd7, %r1, 4;
	add.s64 	%rd8, %rd4, %rd7;
	ld.global.f32 	%f1, [%rd8];
	add.s64 	%rd9, %rd5, %rd7;
	ld.global.f32 	%f2, [%rd9];
	add.f32 	%f3, %f1, %f2;
	add.s64 	%rd10, %rd6, %rd7;
	st.global.f32 	[%rd10], %f3;
$L__BB6_2:
	ret;

}


// ===== COMPILED SASS (sm_100) =====

	.target	sm_100

	.elftype	@"ET_EXEC"


//--------------------- .note.nv.tkinfo           --------------------------
	.section	.note.nv.tkinfo,"",@"SHT_NOTE"
	.sectionflags	@"SHF_NOTE_NV_TKINFO"
	.tkinfo
        /*0018*/ 	.word	0x00000002
        /*0030*/ 	.string	""
        /*0030*/ 	.string	"ptxas"
        /*0030*/ 	.string	"Cuda compilation tools, release 13.0, V13.0.88"
        /*0030*/ 	.string	"Build cuda_13.0.r13.0/compiler.36424714_0"
        /*0030*/ 	.string	"-arch sm_100 -m 64 "



//--------------------- .note.nv.cuinfo           --------------------------
	.section	.note.nv.cuinfo,"",@"SHT_NOTE"
	.sectionflags	@"SHF_NOTE_NV_CUINFO"
        /*0018*/ 	.short	0x0002
        /*001a*/ 	.short	0x0064
        /*001c*/ 	.short	0x0082
	.zero		2


//--------------------- .nv.info                  --------------------------
	.section	.nv.info,"",@"SHT_CUDA_INFO"
	.align	4


	//----- nvinfo : EIATTR_REGCOUNT
	.align		4
        /*0000*/ 	.byte	0x04, 0x2f
        /*0002*/ 	.short	(.L_8 - .L_7)
	.align		4
.L_7:
        /*0004*/ 	.word	index@(_Z12helloFromGPUv)
        /*0008*/ 	.word	0x00000018


	//----- nvinfo : EIATTR_FRAME_SIZE
	.align		4
.L_8:
        /*000c*/ 	.byte	0x04, 0x11
        /*000e*/ 	.short	(.L_10 - .L_9)
	.align		4
.L_9:
        /*0010*/ 	.word	index@(_Z12helloFromGPUv)
        /*0014*/ 	.word	0x00000000


	//----- nvinfo : EIATTR_REGCOUNT
	.align		4
.L_10:
        /*0018*/ 	.byte	0x04, 0x2f
        /*001a*/ 	.short	(.L_12 - .L_11)
	.align		4
.L_11:
        /*001c*/ 	.word	index@(_Z5hellov)
        /*0020*/ 	.word	0x00000018


	//----- nvinfo : EIATTR_FRAME_SIZE
	.align		4
.L_12:
        /*0024*/ 	.byte	0x04, 0x11
        /*0026*/ 	.short	(.L_14 - .L_13)
	.align		4
.L_13:
        /*0028*/ 	.word	index@(_Z5hellov)
        /*002c*/ 	.word	0x00000000


	//----- nvinfo : EIATTR_REGCOUNT
	.align		4
.L_14:
        /*0030*/ 	.byte	0x04, 0x2f
        /*0032*/ 	.short	(.L_16 - .L_15)
	.align		4
.L_15:
        /*0034*/ 	.word	index@(_Z10checkIndexv)
        /*0038*/ 	.word	0x00000018


	//----- nvinfo : EIATTR_FRAME_SIZE
	.align		4
.L_16:
        /*003c*/ 	.byte	0x04, 0x11
        /*003e*/ 	.short	(.L_18 - .L_17)
	.align		4
.L_17:
        /*0040*/ 	.word	index@(_Z10checkIndexv)
        /*0044*/ 	.word	0x00000010


	//----- nvinfo : EIATTR_REGCOUNT
	.align		4
.L_18:
        /*0048*/ 	.byte	0x04, 0x2f
        /*004a*/ 	.short	(.L_20 - .L_19)
	.align		4
.L_19:
        /*004c*/ 	.word	index@(_Z16printThreadIndexPiii)
        /*0050*/ 	.word	0x00000018


	//----- nvinfo : EIATTR_FRAME_SIZE
	.align		4
.L_20:
        /*0054*/ 	.byte	0x04, 0x11
        /*0056*/ 	.short	(.L_22 - .L_21)
	.align		4
.L_21:
        /*0058*/ 	.word	index@(_Z16printThreadIndexPiii)
        /*005c*/ 	.word	0x00000020


	//----- nvinfo : EIATTR_REGCOUNT
	.align		4
.L_22:
        /*0060*/ 	.byte	0x04, 0x2f
        /*0062*/ 	.short	(.L_24 - .L_23)
	.align		4
.L_23:
        /*0064*/ 	.word	index@(_Z5saxpyifPfS_)
        /*0068*/ 	.word	0x0000000a


	//----- nvinfo : EIATTR_FRAME_SIZE
	.align		4
.L_24:
        /*006c*/ 	.byte	0x04, 0x11
        /*006e*/ 	.short	(.L_26 - .L_25)
	.align		4
.L_25:
        /*0070*/ 	.word	index@(_Z5saxpyifPfS_)
        /*0074*/ 	.word	0x00000000


	//----- nvinfo : EIATTR_REGCOUNT
	.align		4
.L_26:
        /*0078*/ 	.byte	0x04, 0x2f
        /*007a*/ 	.short	(.L_28 - .L_27)
	.align		4
.L_27:
        /*007c*/ 	.word	index@(_Z13sumArrayOnGPUPfS_S_ii)
        /*0080*/ 	.word	0x0000001e


	//----- nvinfo : EIATTR_FRAME_SIZE
	.align		4
.L_28:
        /*0084*/ 	.byte	0x04, 0x11
        /*0086*/ 	.short	(.L_30 - .L_29)
	.align		4
.L_29:
        /*0088*/ 	.word	index@(_Z13sumArrayOnGPUPfS_S_ii)
        /*008c*/ 	.word	0x00000000


	//----- nvinfo : EIATTR_REGCOUNT
	.align		4
.L_30:
        /*0090*/ 	.byte	0x04, 0x2f
        /*0092*/ 	.short	(.L_32 - .L_31)
	.align		4
.L_31:
        /*0094*/ 	.word	index@(_Z14sumArraysOnGPUPfS_S_i)
        /*0098*/ 	.word	0x0000000c


	//----- nvinfo : EIATTR_FRAME_SIZE
	.align		4
.L_32:
        /*009c*/ 	.byte	0x04, 0x11
        /*009e*/ 	.short	(.L_34 - .L_33)
	.align		4
.L_33:
        /*00a0*/ 	.word	index@(_Z14sumArraysOnGPUPfS_S_i)
        /*00a4*/ 	.word	0x00000000


	//----- nvinfo : EIATTR_MIN_STACK_SIZE
	.align		4
.L_34:
        /*00a8*/ 	.byte	0x04, 0x12
        /*00aa*/ 	.short	(.L_36 - .L_35)
	.align		4
.L_35:
        /*00ac*/ 	.word	index@(_Z14sumArraysOnGPUPfS_S_i)
        /*00b0*/ 	.word	0x00000000


	//----- nvinfo : EIATTR_MIN_STACK_SIZE
	.align		4
.L_36:
        /*00b4*/ 	.byte	0x04, 0x12
        /*00b6*/ 	.short	(.L_38 - .L_37)
	.align		4
.L_37:
        /*00b8*/ 	.word	index@(_Z13sumArrayOnGPUPfS_S_ii)
        /*00bc*/ 	.word	0x00000000


	//----- nvinfo : EIATTR_MIN_STACK_SIZE
	.align		4
.L_38:
        /*00c0*/ 	.byte	0x04, 0x12
        /*00c2*/ 	.short	(.L_40 - .L_39)
	.align		4
.L_39:
        /*00c4*/ 	.word	index@(_Z5saxpyifPfS_)
        /*00c8*/ 	.word	0x00000000


	//----- nvinfo : EIATTR_MIN_STACK_SIZE
	.align		4
.L_40:
        /*00cc*/ 	.byte	0x04, 0x12
        /*00ce*/ 	.short	(.L_42 - .L_41)
	.align		4
.L_41:
        /*00d0*/ 	.word	index@(_Z16printThreadIndexPiii)
        /*00d4*/ 	.word	0x00000020


	//----- nvinfo : EIATTR_MIN_STACK_SIZE
	.align		4
.L_42:
        /*00d8*/ 	.byte	0x04, 0x12
        /*00da*/ 	.short	(.L_44 - .L_43)
	.align		4
.L_43:
        /*00dc*/ 	.word	index@(_Z10checkIndexv)
        /*00e0*/ 	.word	0x00000010


	//----- nvinfo : EIATTR_MIN_STACK_SIZE
	.align		4
.L_44:
        /*00e4*/ 	.byte	0x04, 0x12
        /*00e6*/ 	.short	(.L_46 - .L_45)
	.align		4
.L_45:
        /*00e8*/ 	.word	index@(_Z5hellov)
        /*00ec*/ 	.word	0x00000000


	//----- nvinfo : EIATTR_MIN_STACK_SIZE
	.align		4
.L_46:
        /*00f0*/ 	.byte	0x04, 0x12
        /*00f2*/ 	.short	(.L_48 - .L_47)
	.align		4
.L_47:
        /*00f4*/ 	.word	index@(_Z12helloFromGPUv)
        /*00f8*/ 	.word	0x00000000
.L_48:


//--------------------- .nv.compat                --------------------------
	.section	.nv.compat,"",@"SHT_CUDA_COMPAT_INFO"
	.align	4
        /*0000*/ 	.byte	0x02, 0x09, 0x00, 0x00, 0x02, 0x02, 0x01, 0x00, 0x02, 0x05, 0x05, 0x00, 0x03, 0x07, 0x01, 0x01
        /*0010*/ 	.byte	0x02, 0x03, 0x00, 0x00, 0x02, 0x06, 0x01, 0x00, 0x04, 0x0b, 0x08, 0x00, 0x09, 0x00, 0x00, 0x00
        /*0020*/ 	.byte	0x00, 0x00, 0x00, 0x00


//--------------------- .nv.info._Z14sumArraysOnGPUPfS_S_i --------------------------
	.section	.nv.info._Z14sumArraysOnGPUPfS_S_i,"",@"SHT_CUDA_INFO"
	.sectionflags	@""
	.align	4


	//----- nvinfo : EIATTR_CUDA_API_VERSION
	.align		4
        /*0000*/ 	.byte	0x04, 0x37
        /*0002*/ 	.short	(.L_50 - .L_49)
.L_49:
        /*0004*/ 	.word	0x00000082


	//----- nvinfo : EIATTR_KPARAM_INFO
	.align		4
.L_50:
        /*0008*/ 	.byte	0x04, 0x17
        /*000a*/ 	.short	(.L_52 - .L_51)
.L_51:
        /*000c*/ 	.word	0x00000000
        /*0010*/ 	.short	0x0003
        /*0012*/ 	.short	0x0018
        /*0014*/ 	.byte	0x00, 0xf0, 0x11, 0x00


	//----- nvinfo : EIATTR_KPARAM_INFO
	.align		4
.L_52:
        /*0018*/ 	.byte	0x04, 0x17
        /*001a*/ 	.short	(.L_54 - .L_53)
.L_53:
        /*001c*/ 	.word	0x00000000
        /*0020*/ 	.short	0x0002
        /*0022*/ 	.short	0x0010
        /*0024*/ 	.byte	0x00, 0xf5, 0x21, 0x00


	//----- nvinfo : EIATTR_KPARAM_INFO
	.align		4
.L_54:
        /*0028*/ 	.byte	0x04, 0x17
        /*002a*/ 	.short	(.L_56 - .L_55)
.L_55:
        /*002c*/ 	.word	0x00000000
        /*0030*/ 	.short	0x0001
        /*0032*/ 	.short	0x0008
        /*0034*/ 	.byte	0x00, 0xf5, 0x21, 0x00


	//----- nvinfo : EIATTR_KPARAM_INFO
	.align		4
.L_56:
        /*0038*/ 	.byte	0x04, 0x17
        /*003a*/ 	.short	(.L_58 - .L_57)
.L_57:
        /*003c*/ 	.word	0x00000000
        /*0040*/ 	.short	0x0000
        /*0042*/ 	.short	0x0000
        /*0044*/ 	.byte	0x00, 0xf5, 0x21, 0x00


	//----- nvinfo : EIATTR_SPARSE_MMA_MASK
	.align		4
.L_58:
        /*0048*/ 	.byte	0x03, 0x50
        /*004a*/ 	.short	0x0000


	//----- nvinfo : EIATTR_MAXREG_COUNT
	.align		4
        /*004c*/ 	.byte	0x03, 0x1b
        /*004e*/ 	.short	0x00ff


	//----- nvinfo : EIATTR_MERCURY_ISA_VERSION
	.align		4
        /*0050*/ 	.byte	0x03, 0x5f
        /*0052*/ 	.short	0x0101


	//----- nvinfo : EIATTR_VRC_CTA_INIT_COUNT
	.align		4
        /*0054*/ 	.byte	0x02, 0x4a
	.zero		1
	.zero		1


	//----- nvinfo : EIATTR_EXIT_INSTR_OFFSETS
	.align		4
        /*0058*/ 	.byte	0x04, 0x1c
        /*005a*/ 	.short	(.L_60 - .L_59)


	//   ....[0]....
.L_59:
        /*005c*/ 	.word	0x00000040


	//   ....[1]....
        /*0060*/ 	.word	0x00000100


	//----- nvinfo : EIATTR_CBANK_PARAM_SIZE
	.align		4
.L_60:
        /*0064*/ 	.byte	0x03, 0x19
        /*0066*/ 	.short	0x001c


	//----- nvinfo : EIATTR_PARAM_CBANK
	.align		4
        /*0068*/ 	.byte	0x04, 0x0a
        /*006a*/ 	.short	(.L_62 - .L_61)
	.align		4
.L_61:
        /*006c*/ 	.word	index@(.nv.constant0._Z14sumArraysOnGPUPfS_S_i)
        /*0070*/ 	.short	0x0380
        /*0072*/ 	.short	0x001c


	//----- nvinfo : EIATTR_SW_WAR
	.align		4
.L_62:
        /*0074*/ 	.byte	0x04, 0x36
        /*0076*/ 	.short	(.L_64 - .L_63)
.L_63:
        /*0078*/ 	.word	0x00000008
.L_64:


//--------------------- .nv.info._Z13sumArrayOnGPUPfS_S_ii --------------------------
	.section	.nv.info._Z13sumArrayOnGPUPfS_S_ii,"",@"SHT_CUDA_INFO"
	.sectionflags	@""
	.align	4


	//----- nvinfo : EIATTR_CUDA_API_VERSION
	.align		4
        /*0000*/ 	.byte	0x04, 0x37
        /*0002*/ 	.short	(.L_66 - .L_65)
.L_65:
        /*0004*/ 	.word	0x00000082


	//----- nvinfo : EIATTR_KPARAM_INFO
	.align		4
.L_66:
        /*0008*/ 	.byte	0x04, 0x17
        /*000a*/ 	.short	(.L_68 - .L_67)
.L_67:
        /*000c*/ 	.word	0x00000000
        /*0010*/ 	.short	0x0004
        /*0012*/ 	.short	0x001c
        /*0014*/ 	.byte	0x00, 0xf0, 0x11, 0x00


	//----- nvinfo : EIATTR_KPARAM_INFO
	.align		4
.L_68:
        /*0018*/ 	.byte	0x04, 0x17
        /*001a*/ 	.short	(.L_70 - .L_69)
.L_69:
        /*001c*/ 	.word	0x00000000
        /*0020*/ 	.short	0x0003
        /*0022*/ 	.short	0x0018
        /*0024*/ 	.byte	0x00, 0xf0, 0x11, 0x00


	//----- nvinfo : EIATTR_KPARAM_INFO
	.align		4
.L_70:
        /*0028*/ 	.byte	0x04, 0x17
        /*002a*/ 	.short	(.L_72 - .L_71)
.L_71:
        /*002c*/ 	.word	0x00000000
        /*0030*/ 	.short	0x0002
        /*0032*/ 	.short	0x0010
        /*0034*/ 	.byte	0x00, 0xf5, 0x21, 0x00


	//----- nvinfo : EIATTR_KPARAM_INFO
	.align		4
.L_72:
        /*0038*/ 	.byte	0x04, 0x17
        /*003a*/ 	.short	(.L_74 - .L_73)
.L_73:
        /*003c*/ 	.word	0x00000000
        /*0040*/ 	.short	0x0001
        /*0042*/ 	.short	0x0008
        /*0044*/ 	.byte	0x00, 0xf5, 0x21, 0x00


	//----- nvinfo : EIATTR_KPARAM_INFO
	.align		4
.L_74:
        /*0048*/ 	.byte	0x04, 0x17
        /*004a*/ 	.short	(.L_76 - .L_75)
.L_75:
        /*004c*/ 	.word	0x00000000
        /*0050*/ 	.short	0x0000
        /*0052*/ 	.short	0x0000
        /*0054*/ 	.byte	0x00, 0xf5, 0x21, 0x00


	//----- nvinfo : EIATTR_SPARSE_MMA_MASK
	.align		4
.L_76:
        /*0058*/ 	.byte	0x03, 0x50
        /*005a*/ 	.short	0x0000


	//----- nvinfo : EIATTR_MAXREG_COUNT
	.align		4
        /*005c*/ 	.byte	0x03, 0x1b
        /*005e*/ 	.short	0x00ff


	//----- nvinfo : EIATTR_MERCURY_ISA_VERSION
	.align		4
        /*0060*/ 	.byte	0x03, 0x5f
        /*0062*/ 	.short	0x0101


	//----- nvinfo : EIATTR_VRC_CTA_INIT_COUNT
	.align		4
        /*0064*/ 	.byte	0x02, 0x4a
	.zero		1
	.zero		1


	//----- nvinfo : EIATTR_EXIT_INSTR_OFFSETS
	.align		4
        /*0068*/ 	.byte	0x04, 0x1c
        /*006a*/ 	.short	(.L_78 - .L_77)


	//   ....[0]....
.L_77:
        /*006c*/ 	.word	0x00000080


	//   ....[1]....
        /*0070*/ 	.word	0x00000890


	//   ....[2]....
        /*0074*/ 	.word	0x00000cb0


	//   ....[3]....
        /*0078*/ 	.word	0x00000f10


	//   ....[4]....
        /*007c*/ 	.word	0x00001020


	//----- nvinfo : EIATTR_CBANK_PARAM_SIZE
	.align		4
.L_78:
        /*0080*/ 	.byte	0x03, 0x19
        /*0082*/ 	.short	0x0020


	//----- nvinfo : EIATTR_PARAM_CBANK
	.align		4
        /*0084*/ 	.byte	0x04, 0x0a
        /*0086*/ 	.short	(.L_80 - .L_79)
	.align		4
.L_79:
        /*0088*/ 	.word	index@(.nv.constant0._Z13sumArrayOnGPUPfS_S_ii)
        /*008c*/ 	.short	0x0380
        /*008e*/ 	.short	0x0020


	//----- nvinfo : EIATTR_SW_WAR
	.align		4
.L_80:
        /*0090*/ 	.byte	0x04, 0x36
        /*0092*/ 	.short	(.L_82 - .L_81)
.L_81:
        /*0094*/ 	.word	0x00000008
.L_82:


//--------------------- .nv.info._Z5saxpyifPfS_   --------------------------
	.section	.nv.info._Z5saxpyifPfS_,"",@"SHT_CUDA_INFO"
	.sectionflags	@""
	.align	4


	//----- nvinfo : EIATTR_CUDA_API_VERSION
	.align		4
        /*0000*/ 	.byte	0x04, 0x37
        /*0002*/ 	.short	(.L_84 - .L_83)
.L_83:
        /*0004*/ 	.word	0x00000082


	//----- nvinfo : EIATTR_KPARAM_INFO
	.align		4
.L_84:
        /*0008*/ 	.byte	0x04, 0x17
        /*000a*/ 	.short	(.L_86 - .L_85)
.L_85:
        /*000c*/ 	.word	0x00000000
        /*0010*/ 	.short	0x0003
        /*0012*/ 	.short	0x0010
        /*0014*/ 	.byte	0x00, 0xf5, 0x21, 0x00


	//----- nvinfo : EIATTR_KPARAM_INFO
	.align		4
.L_86:
        /*0018*/ 	.byte	0x04, 0x17
        /*001a*/ 	.short	(.L_88 - .L_87)
.L_87:
        /*001c*/ 	.word	0x00000000
        /*0020*/ 	.short	0x0002
        /*0022*/ 	.short	0x0008
        /*0024*/ 	.byte	0x00, 0xf5, 0x21, 0x00


	//----- nvinfo : EIATTR_KPARAM_INFO
	.align		4
.L_88:
        /*0028*/ 	.byte	0x04, 0x17
        /*002a*/ 	.short	(.L_90 - .L_89)
.L_89:
        /*002c*/ 	.word	0x00000000
        /*0030*/ 	.short	0x0001
        /*0032*/ 	.short	0x0004
        /*0034*/ 	.byte	0x00, 0xf0, 0x11, 0x00


	//----- nvinfo : EIATTR_KPARAM_INFO
	.align		4
.L_90:
        /*0038*/ 	.byte	0x04, 0x17
        /*003a*/ 	.short	(.L_92 - .L_91)
.L_91:
        /*003c*/ 	.word	0x00000000
        /*0040*/ 	.short	0x0000
        /*0042*/ 	.short	0x0000
        /*0044*/ 	.byte	0x00, 0xf0, 0x11, 0x00


	//----- nvinfo : EIATTR_SPARSE_MMA_MASK
	.align		4
.L_92:
        /*0048*/ 	.byte	0x03, 0x50
        /*004a*/ 	.short	0x0000


	//----- nvinfo : EIATTR_MAXREG_COUNT
	.align		4
        /*004c*/ 	.byte	0x03, 0x1b
        /*004e*/ 	.short	0x00ff


	//----- nvinfo : EIATTR_MERCURY_ISA_VERSION
	.align		4
        /*0050*/ 	.byte	0x03, 0x5f
        /*0052*/ 	.short	0x0101


	//----- nvinfo : EIATTR_VRC_CTA_INIT_COUNT
	.align		4
        /*0054*/ 	.byte	0x02, 0x4a
	.zero		1
	.zero		1


	//----- nvinfo : EIATTR_EXIT_INSTR_OFFSETS
	.align		4
        /*0058*/ 	.byte	0x04, 0x1c
        /*005a*/ 	.short	(.L_94 - .L_93)


	//   ....[0]....
.L_93:
        /*005c*/ 	.word	0x00000070


	//   ....[1]....
        /*0060*/ 	.word	0x00000120


	//----- nvinfo : EIATTR_CBANK_PARAM_SIZE
	.align		4
.L_94:
        /*0064*/ 	.byte	0x03, 0x19
        /*0066*/ 	.short	0x0018


	//----- nvinfo : EIATTR_PARAM_CBANK
	.align		4
        /*0068*/ 	.byte	0x04, 0x0a
        /*006a*/ 	.short	(.L_96 - .L_95)
	.align		4
.L_95:
        /*006c*/ 	.word	index@(.nv.constant0._Z5saxpyifPfS_)
        /*0070*/ 	.short	0x0380
        /*0072*/ 	.short	0x0018


	//----- nvinfo : EIATTR_SW_WAR
	.align		4
.L_96:
        /*0074*/ 	.byte	0x04, 0x36
        /*0076*/ 	.short	(.L_98 - .L_97)
.L_97:
        /*0078*/ 	.word	0x00000008
.L_98:


//--------------------- .nv.info._Z16printThreadIndexPiii --------------------------
	.section	.nv.info._Z16printThreadIndexPiii,"",@"SHT_CUDA_INFO"
	.sectionflags	@""
	.align	4


	//----- nvinfo : EIATTR_CUDA_API_VERSION
	.align		4
        /*0000*/ 	.byte	0x04, 0x37
        /*0002*/ 	.short	(.L_100 - .L_99)
.L_99:
        /*0004*/ 	.word	0x00000082


	//----- nvinfo : EIATTR_KPARAM_INFO
	.align		4
.L_100:
        /*0008*/ 	.byte	0x04, 0x17
        /*000a*/ 	.short	(.L_102 - .L_101)
.L_101:
        /*000c*/ 	.word	0x00000000
        /*0010*/ 	.short	0x0002
        /*0012*/ 	.short	0x000c
        /*0014*/ 	.byte	0x00, 0xf0, 0x11, 0x00


	//----- nvinfo : EIATTR_KPARAM_INFO
	.align		4
.L_102:
        /*0018*/ 	.byte	0x04, 0x17
        /*001a*/ 	.short	(.L_104 - .L_103)
.L_103:
        /*001c*/ 	.word	0x00000000
        /*0020*/ 	.short	0x0001
        /*0022*/ 	.short	0x0008
        /*0024*/ 	.byte	0x00, 0xf0, 0x11, 0x00


	//----- nvinfo : EIATTR_KPARAM_INFO
	.align		4
.L_104:
        /*0028*/ 	.byte	0x04, 0x17
        /*002a*/ 	.short	(.L_106 - .L_105)
.L_105:
        /*002c*/ 	.word	0x00000000
        /*0030*/ 	.short	0x0000
        /*0032*/ 	.short	0x0000
        /*0034*/ 	.byte	0x00, 0xf5, 0x21, 0x00


	//----- nvinfo : EIATTR_SPARSE_MMA_MASK
	.align		4
.L_106:
        /*0038*/ 	.byte	0x03, 0x50
        /*003a*/ 	.short	0x0000


	//----- nvinfo : EIATTR_MAXREG_COUNT
	.align		4
        /*003c*/ 	.byte	0x03, 0x1b
        /*003e*/ 	.short	0x00ff


	//----- nvinfo : EIATTR_EXTERNS
	.align		4
        /*0040*/ 	.byte	0x04, 0x0f
        /*0042*/ 	.short	(.L_108 - .L_107)


	//   ....[0]....
	.align		4
.L_107:
        /*0044*/ 	.word	index@(vprintf)


	//----- nvinfo : EIATTR_MERCURY_ISA_VERSION
	.align		4
.L_108:
        /*0048*/ 	.byte	0x03, 0x5f
        /*004a*/ 	.short	0x0101


	//----- nvinfo : EIATTR_VRC_CTA_INIT_COUNT
	.align		4
        /*004c*/ 	.byte	0x02, 0x4a
	.zero		1
	.zero		1


	//----- nvinfo : EIATTR_SYSCALL_OFFSETS
	.align		4
        /*0050*/ 	.byte	0x04, 0x46
        /*0052*/ 	.short	(.L_110 - .L_109)


	//   ....[0]....
.L_109:
        /*0054*/ 	.word	0x000001c0


	//----- nvinfo : EIATTR_EXIT_INSTR_OFFSETS
	.align		4
.L_110:
        /*0058*/ 	.byte	0x04, 0x1c
        /*005a*/ 	.short	(.L_112 - .L_111)


	//   ....[0]....
.L_111:
        /*005c*/ 	.word	0x000001d0


	//----- nvinfo : EIATTR_CBANK_PARAM_SIZE
	.align		4
.L_112:
        /*0060*/ 	.byte	0x03, 0x19
        /*0062*/ 	.short	0x0010


	//----- nvinfo : EIATTR_PARAM_CBANK
	.align		4
        /*0064*/ 	.byte	0x04, 0x0a
        /*0066*/ 	.short	(.L_114 - .L_113)
	.align		4
.L_113:
        /*0068*/ 	.word	index@(.nv.constant0._Z16printThreadIndexPiii)
        /*006c*/ 	.short	0x0380
        /*006e*/ 	.short	0x0010


	//----- nvinfo : EIATTR_SW_WAR
	.align		4
.L_114:
        /*0070*/ 	.byte	0x04, 0x36
        /*0072*/ 	.short	(.L_116 - .L_115)
.L_115:
        /*0074*/ 	.word	0x00000008
.L_116:


//--------------------- .nv.info._Z10checkIndexv  --------------------------
	.section	.nv.info._Z10checkIndexv,"",@"SHT_CUDA_INFO"
	.sectionflags	@""
	.align	4


	//----- nvinfo : EIATTR_CUDA_API_VERSION
	.align		4
        /*0000*/ 	.byte	0x04, 0x37
        /*0002*/ 	.short	(.L_118 - .L_117)
.L_117:
        /*0004*/ 	.word	0x00000082


	//----- nvinfo : EIATTR_SPARSE_MMA_MASK
	.align		4
.L_118:
        /*0008*/ 	.byte	0x03, 0x50
        /*000a*/ 	.short	0x0000


	//----- nvinfo : EIATTR_MAXREG_COUNT
	.align		4
        /*000c*/ 	.byte	0x03, 0x1b
        /*000e*/ 	.short	0x00ff


	//----- nvinfo : EIATTR_EXTERNS
	.align		4
        /*0010*/ 	.byte	0x04, 0x0f
        /*0012*/ 	.short	(.L_120 - .L_119)


	//   ....[0]....
	.align		4
.L_119:
        /*0014*/ 	.word	index@(vprintf)


	//----- nvinfo : EIATTR_MERCURY_ISA_VERSION
	.align		4
.L_120:
        /*0018*/ 	.byte	0x03, 0x5f
        /*001a*/ 	.short	0x0101


	//----- nvinfo : EIATTR_VRC_CTA_INIT_COUNT
	.align		4
        /*001c*/ 	.byte	0x02, 0x4a
	.zero		1
	.zero		1


	//----- nvinfo : EIATTR_SYSCALL_OFFSETS
	.align		4
        /*0020*/ 	.byte	0x04, 0x46
        /*0022*/ 	.short	(.L_122 - .L_121)


	//   ....[0]....
.L_121:
        /*0024*/ 	.word	0x00000130


	//   ....[1]....
        /*0028*/ 	.word	0x00000200


	//   ....[2]....
        /*002c*/ 	.word	0x000002d0


	//   ....[3]....
        /*0030*/ 	.word	0x000003a0


	//----- nvinfo : EIATTR_EXIT_INSTR_OFFSETS
	.align		4
.L_122:
        /*0034*/ 	.byte	0x04, 0x1c
        /*0036*/ 	.short	(.L_124 - .L_123)


	//   ....[0]....
.L_123:
        /*0038*/ 	.word	0x000003b0


	//----- nvinfo : EIATTR_SW_WAR
	.align		4
.L_124:
        /*003c*/ 	.byte	0x04, 0x36
        /*003e*/ 	.short	(.L_126 - .L_125)
.L_125:
        /*0040*/ 	.word	0x00000008
.L_126:


//--------------------- .nv.info._Z5hellov        --------------------------
	.section	.nv.info._Z5hellov,"",@"SHT_CUDA_INFO"
	.sectionflags	@""
	.align	4


	//----- nvinfo : EIATTR_CUDA_API_VERSION
	.align		4
        /*0000*/ 	.byte	0x04, 0x37
        /*0002*/ 	.short	(.L_128 - .L_127)
.L_127:
        /*0004*/ 	.word	0x00000082


	//----- nvinfo : EIATTR_SPARSE_MMA_MASK
	.align		4
.L_128:
        /*0008*/ 	.byte	0x03, 0x50
        /*000a*/ 	.short	0x0000


	//----- nvinfo : EIATTR_MAXREG_COUNT
	.align		4
        /*000c*/ 	.byte	0x03, 0x1b
        /*000e*/ 	.short	0x00ff


	//----- nvinfo : EIATTR_EXTERNS
	.align		4
        /*0010*/ 	.byte	0x04, 0x0f
        /*0012*/ 	.short	(.L_130 - .L_129)


	//   ....[0]....
	.align		4
.L_129:
        /*0014*/ 	.word	index@(vprintf)


	//----- nvinfo : EIATTR_MERCURY_ISA_VERSION
	.align		4
.L_130:
        /*0018*/ 	.byte	0x03, 0x5f
        /*001a*/ 	.short	0x0101


	//----- nvinfo : EIATTR_VRC_CTA_INIT_COUNT
	.align		4
        /*001c*/ 	.byte	0x02, 0x4a
	.zero		1
	.zero		1


	//----- nvinfo : EIATTR_SYSCALL_OFFSETS
	.align		4
        /*0020*/ 	.byte	0x04, 0x46
        /*0022*/ 	.short	(.L_132 - .L_131)


	//   ....[0]....
.L_131:
        /*0024*/ 	.word	0x00000080


	//----- nvinfo : EIATTR_EXIT_INSTR_OFFSETS
	.align		4
.L_132:
        /*0028*/ 	.byte	0x04, 0x1c
        /*002a*/ 	.short	(.L_134 - .L_133)


	//   ....[0]....
.L_133:
        /*002c*/ 	.word	0x00000090


	//----- nvinfo : EIATTR_SW_WAR
	.align		4
.L_134:
        /*0030*/ 	.byte	0x04, 0x36
        /*0032*/ 	.short	(.L_136 - .L_135)
.L_135:
        /*0034*/ 	.word	0x00000008
.L_136:


//--------------------- .nv.info._Z12helloFromGPUv --------------------------
	.section	.nv.info._Z12helloFromGPUv,"",@"SHT_CUDA_INFO"
	.sectionflags	@""
	.align	4


	//----- nvinfo : EIATTR_CUDA_API_VERSION
	.align		4
        /*0000*/ 	.byte	0x04, 0x37
        /*0002*/ 	.short	(.L_138 - .L_137)
.L_137:
        /*0004*/ 	.word	0x00000082


	//----- nvinfo : EIATTR_SPARSE_MMA_MASK
	.align		4
.L_138:
        /*0008*/ 	.byte	0x03, 0x50
        /*000a*/ 	.short	0x0000


	//----- nvinfo : EIATTR_MAXREG_COUNT
	.align		4
        /*000c*/ 	.byte	0x03, 0x1b
        /*000e*/ 	.short	0x00ff


	//----- nvinfo : EIATTR_EXTERNS
	.align		4
        /*0010*/ 	.byte	0x04, 0x0f
        /*0012*/ 	.short	(.L_140 - .L_139)


	//   ....[0]....
	.align		4
.L_139:
        /*0014*/ 	.word	index@(vprintf)


	//----- nvinfo : EIATTR_MERCURY_ISA_VERSION
	.align		4
.L_140:
        /*0018*/ 	.byte	0x03, 0x5f
        /*001a*/ 	.short	0x0101


	//----- nvinfo : EIATTR_VRC_CTA_INIT_COUNT
	.align		4
        /*001c*/ 	.byte	0x02, 0x4a
	.zero		1
	.zero		1


	//----- nvinfo : EIATTR_SYSCALL_OFFSETS
	.align		4
        /*0020*/ 	.byte	0x04, 0x46
        /*0022*/ 	.short	(.L_142 - .L_141)


	//   ....[0]....
.L_141:
        /*0024*/ 	.word	0x00000080


	//----- nvinfo : EIATTR_EXIT_INSTR_OFFSETS
	.align		4
.L_142:
        /*0028*/ 	.byte	0x04, 0x1c
        /*002a*/ 	.short	(.L_144 - .L_143)


	//   ....[0]....
.L_143:
        /*002c*/ 	.word	0x00000090


	//----- nvinfo : EIATTR_SW_WAR
	.align		4
.L_144:
        /*0030*/ 	.byte	0x04, 0x36
        /*0032*/ 	.short	(.L_146 - .L_145)
.L_145:
        /*0034*/ 	.word	0x00000008
.L_146:


//--------------------- .nv.callgraph             --------------------------
	.section	.nv.callgraph,"",@"SHT_CUDA_CALLGRAPH"
	.align	4
	.sectionentsize	8
	.align		4
        /*0000*/ 	.word	0x00000000
	.align		4
        /*0004*/ 	.word	0xffffffff
	.align		4
        /*0008*/ 	.word	index@(_Z16printThreadIndexPiii)
	.align		4
        /*000c*/ 	.word	index@(vprintf)
	.align		4
        /*0010*/ 	.word	index@(_Z10checkIndexv)
	.align		4
        /*0014*/ 	.word	index@(vprintf)
	.align		4
        /*0018*/ 	.word	index@(_Z5hellov)
	.align		4
        /*001c*/ 	.word	index@(vprintf)
	.align		4
        /*0020*/ 	.word	index@(_Z12helloFromGPUv)
	.align		4
        /*0024*/ 	.word	index@(vprintf)
	.align		4
        /*0028*/ 	.word	0x00000000
	.align		4
        /*002c*/ 	.word	0xfffffffe
	.align		4
        /*0030*/ 	.word	0x00000000
	.align		4
        /*0034*/ 	.word	0xfffffffd
	.align		4
        /*0038*/ 	.word	0x00000000
	.align		4
        /*003c*/ 	.word	0xfffffffc


//--------------------- .nv.constant4             --------------------------
	.section	.nv.constant4,"a",@progbits
	.align	8
	.align		8
.nv.constant4:
        /*0000*/ 	.dword	$str
	.align		8
        /*0008*/ 	.dword	$str$1
	.align		8
        /*0010*/ 	.dword	$str$2
	.align		8
        /*0018*/ 	.dword	$str$3
	.align		8
        /*0020*/ 	.dword	$str$4
	.align		8
        /*0028*/ 	.dword	$str$5
	.align		8
        /*0030*/ 	.dword	$str$6
	.align		8
        /*0038*/ 	.dword	vprintf


//--------------------- .text._Z14sumArraysOnGPUPfS_S_i --------------------------
	.section	.text._Z14sumArraysOnGPUPfS_S_i,"ax",@progbits
	.align	128
        .global         _Z14sumArraysOnGPUPfS_S_i
        .type           _Z14sumArraysOnGPUPfS_S_i,@function
        .size           _Z14sumArraysOnGPUPfS_S_i,(.L_x_19 - _Z14sumArraysOnGPUPfS_S_i)
        .other          _Z14sumArraysOnGPUPfS_S_i,@"STO_CUDA_ENTRY STV_DEFAULT"
_Z14sumArraysOnGPUPfS_S_i:
.text._Z14sumArraysOnGPUPfS_S_i:
[----:B------:R-:W-:Y:S01]  /*0000*/  LDC R1, c[0x0][0x37c] ;  /* 0x0000df00ff017b82 */ /* 0x000fe20000000800 */
[----:B------:R-:W0:Y:S01]  /*0010*/  S2R R9, SR_TID.X ;  /* 0x0000000000097919 */ /* 0x000e220000002100 */
[----:B------:R-:W0:Y:S02]  /*0020*/  LDCU UR4, c[0x0][0x398] ;  /* 0x00007300ff0477ac */ /* 0x000e240008000800 */
[----:B0-----:R-:W-:-:S13]  /*0030*/  ISETP.GE.AND P0, PT, R9, UR4, PT ;  /* 0x0000000409007c0c */ /* 0x001fda000bf06270 */
[----:B------:R-:W-:Y:S05]  /*0040*/  @P0 EXIT ;  /* 0x000000000000094d */ /* 0x000fea0003800000 */
[----:B------:R-:W0:Y:S01]  /*0050*/  LDC.64 R2, c[0x0][0x380] ;  /* 0x0000e000ff027b82 */ /* 0x000e220000000a00 */
[----:B------:R-:W1:Y:S07]  /*0060*/  LDCU.64 UR4, c[0x0][0x358] ;  /* 0x00006b00ff0477ac */ /* 0x000e6e0008000a00 */
[----:B------:R-:W2:Y:S08]  /*0070*/  LDC.64 R4, c[0x0][0x388] ;  /* 0x0000e200ff047b82 */ /* 0x000eb00000000a00 */
[----:B------:R-:W3:Y:S01]  /*0080*/  LDC.64 R6, c[0x0][0x390] ;  /* 0x0000e400ff067b82 */ /* 0x000ee20000000a00 */
[----:B0-----:R-:W-:-:S06]  /*0090*/  IMAD.WIDE.U32 R2, R9, 0x4, R2 ;  /* 0x0000000409027825 */ /* 0x001fcc00078e0002 */
[----:B-1----:R-:W4:Y:S01]  /*00a0*/  LDG.E R2, desc[UR4][R2.64] ;  /* 0x0000000402027981 */ /* 0x002f22000c1e1900 */
[----:B--2---:R-:W-:-:S06]  /*00b0*/  IMAD.WIDE.U32 R4, R9, 0x4, R4 ;  /* 0x0000000409047825 */ /* 0x004fcc00078e0004 */
[----:B------:R-:W4:Y:S01]  /*00c0*/  LDG.E R5, desc[UR4][R4.64] ;  /* 0x0000000404057981 */ /* 0x000f22000c1e1900 */
[----:B---3--:R-:W-:-:S04]  /*00d0*/  IMAD.WIDE.U32 R6, R9, 0x4, R6 ;  /* 0x0000000409067825 */ /* 0x008fc800078e0006 */
[----:B----4-:R-:W-:-:S05]  /*00e0*/  FADD R9, R2, R5 ;  /* 0x0000000502097221 */ /* 0x010fca0000000000 */
[----:B------:R-:W-:Y:S01]  /*00f0*/  STG.E desc[UR4][R6.64], R9 ;  /* 0x0000000906007986 */ /* 0x000fe2000c101904 */
[----:B------:R-:W-:Y:S05]  /*0100*/  EXIT ;  /* 0x000000000000794d */ /* 0x000fea0003800000 */
.L_x_0:
[----:B------:R-:W-:-:S00]  /*0110*/  BRA `(.L_x_0) ;  /* 0xfffffffc00fc7947 */ /* 0x000fc0000383ffff */
[----:B------:R-:W-:-:S00]  /*0120*/  NOP ;  /* 0x0000000000007918 */ /* 0x000fc00000000000 */
        /* <DEDUP_REMOVED lines=13> */
.L_x_19:


//--------------------- .text._Z13sumArrayOnGPUPfS_S_ii --------------------------
	.section	.text._Z13sumArrayOnGPUPfS_S_ii,"ax",@progbits
	.align	128
        .global         _Z13sumArrayOnGPUPfS_S_ii
        .type           _Z13sumArrayOnGPUPfS_S_ii,@function
        .size           _Z13sumArrayOnGPUPfS_S_ii,(.L_x_20 - _Z13sumArrayOnGPUPfS_S_ii)
        .other          _Z13sumArrayOnGPUPfS_S_ii,@"STO_CUDA_ENTRY STV_DEFAULT"
_Z13sumArrayOnGPUPfS_S_ii:
.text._Z13sumArrayOnGPUPfS_S_ii:
[----:B------:R-:W-:Y:S01]  /*0000*/  LDC R1, c[0x0][0x37c] ;  /* 0x0000df00ff017b82 */ /* 0x000fe20000000800 */
[----:B------:R-:W0:Y:S07]  /*0010*/  S2R R5, SR_TID.X ;  /* 0x0000000000057919 */ /* 0x000e2e0000002100 */
[----:B------:R-:W0:Y:S08]  /*0020*/  S2UR UR4, SR_CTAID.X ;  /* 0x00000000000479c3 */ /* 0x000e300000002500 */
[----:B------:R-:W0:Y:S08]  /*0030*/  LDC R0, c[0x0][0x360] ;  /* 0x0000d800ff007b82 */ /* 0x000e300000000800 */
[----:B------:R-:W1:Y:S01]  /*0040*/  LDC.64 R2, c[0x0][0x398] ;  /* 0x0000e600ff027b82 */ /* 0x000e620000000a00 */
[----:B0-----:R-:W-:Y:S01]  /*0050*/  IMAD R5, R0, UR4, R5 ;  /* 0x0000000400057c24 */ /* 0x001fe2000f8e0205 */
[----:B-1----:R-:W-:-:S04]  /*0060*/  ISETP.GE.AND P0, PT, R3, 0x1, PT ;  /* 0x000000010300780c */ /* 0x002fc80003f06270 */
[----:B------:R-:W-:-:S13]  /*0070*/  ISETP.GE.U32.OR P0, PT, R5, R2, !P0 ;  /* 0x000000020500720c */ /* 0x000fda0004706470 */
[----:B------:R-:W-:Y:S05]  /*0080*/  @P0 EXIT ;  /* 0x000000000000094d */ /* 0x000fea0003800000 */
[C---:B------:R-:W-:Y:S01]  /*0090*/  ISETP.GE.U32.AND P1, PT, R3.reuse, 0x10, PT ;  /* 0x000000100300780c */ /* 0x040fe20003f26070 */
[----:B------:R-:W0:Y:S01]  /*00a0*/  LDCU.64 UR4, c[0x0][0x358] ;  /* 0x00006b00ff0477ac */ /* 0x000e220008000a00 */
[----:B------:R-:W-:Y:S01]  /*00b0*/  LOP3.LUT R6, R3, 0xf, RZ, 0xc0, !PT ;  /* 0x0000000f03067812 */ /* 0x000fe200078ec0ff */
[----:B------:R-:W-:-:S03]  /*00c0*/  HFMA2 R0, -RZ, RZ, 0, 0 ;  /* 0x00000000ff007431 */ /* 0x000fc600000001ff */
[----:B------:R-:W-:-:S07]  /*00d0*/  ISETP.NE.AND P0, PT, R6, RZ, PT ;  /* 0x000000ff0600720c */ /* 0x000fce0003f05270 */
[----:B------:R-:W-:Y:S06]  /*00e0*/  @!P1 BRA `(.L_x_1) ;  /* 0x0000000400e89947 */ /* 0x000fec0003800000 */
[----:B------:R-:W-:Y:S02]  /*00f0*/  LOP3.LUT R0, R3, 0x7ffffff0, RZ, 0xc0, !PT ;  /* 0x7ffffff003007812 */ /* 0x000fe400078ec0ff */
[----:B------:R-:W-:Y:S02]  /*0100*/  MOV R7, R5 ;  /* 0x0000000500077202 */ /* 0x000fe40000000f00 */
[----:B------:R-:W-:-:S07]  /*0110*/  IADD3 R4, PT, PT, -R0, RZ, RZ ;  /* 0x000000ff00047210 */ /* 0x000fce0007ffe1ff */
.L_x_2:
[----:B---3--:R-:W1:Y:S08]  /*0120*/  LDC.64 R16, c[0x0][0x380] ;  /* 0x0000e000ff107b82 */ /* 0x008e700000000a00 */
[----:B------:R-:W2:Y:S08]  /*0130*/  LDC.64 R18, c[0x0][0x388] ;  /* 0x0000e200ff127b82 */ /* 0x000eb00000000a00 */
[----:B------:R-:W3:Y:S01]  /*0140*/  LDC.64 R8, c[0x0][0x390] ;  /* 0x0000e400ff087b82 */ /* 0x000ee20000000a00 */
[----:B-1----:R-:W-:-:S05]  /*0150*/  IMAD.WIDE R16, R7, 0x4, R16 ;  /* 0x0000000407107825 */ /* 0x002fca00078e0210 */
[----:B0-----:R-:W4:Y:S01]  /*0160*/  LDG.E R10, desc[UR4][R16.64] ;  /* 0x00000004100a7981 */ /* 0x001f22000c1e1900 */
[----:B--2---:R-:W-:-:S05]  /*0170*/  IMAD.WIDE R18, R7, 0x4, R18 ;  /* 0x0000000407127825 */ /* 0x004fca00078e0212 */
[----:B------:R-:W4:Y:S01]  /*0180*/  LDG.E R11, desc[UR4][R18.64] ;  /* 0x00000004120b7981 */ /* 0x000f22000c1e1900 */
[----:B------:R-:W-:-:S04]  /*0190*/  IMAD.WIDE R12, R2, 0x4, R16 ;  /* 0x00000004020c7825 */ /* 0x000fc800078e0210 */
[----:B---3--:R-:W-:-:S04]  /*01a0*/  IMAD.WIDE R8, R7, 0x4, R8 ;  /* 0x0000000407087825 */ /* 0x008fc800078e0208 */
[----:B----4-:R-:W-:Y:S01]  /*01b0*/  FADD R23, R10, R11 ;  /* 0x0000000b0a177221 */ /* 0x010fe20000000000 */
[----:B------:R-:W-:-:S04]  /*01c0*/  IMAD.WIDE R10, R2, 0x4, R18 ;  /* 0x00000004020a7825 */ /* 0x000fc800078e0212 */
[----:B------:R0:W-:Y:S04]  /*01d0*/  STG.E desc[UR4][R8.64], R23 ;  /* 0x0000001708007986 */ /* 0x0001e8000c101904 */
[----:B------:R-:W2:Y:S04]  /*01e0*/  LDG.E R20, desc[UR4][R12.64] ;  /* 0x000000040c147981 */ /* 0x000ea8000c1e1900 */
[----:B------:R-:W2:Y:S01]  /*01f0*/  LDG.E R21, desc[UR4][R10.64] ;  /* 0x000000040a157981 */ /* 0x000ea2000c1e1900 */
[----:B------:R-:W-:-:S04]  /*0200*/  IMAD.WIDE R14, R2, 0x4, R8 ;  /* 0x00000004020e7825 */ /* 0x000fc800078e0208 */
[----:B------:R-:W-:-:S04]  /*0210*/  IMAD.WIDE R18, R2, 0x4, R12 ;  /* 0x0000000402127825 */ /* 0x000fc800078e020c */
[----:B------:R-:W-:-:S04]  /*0220*/  IMAD.WIDE R16, R2, 0x4, R10 ;  /* 0x0000000402107825 */ /* 0x000fc800078e020a */
[----:B--2---:R-:W-:-:S05]  /*0230*/  FADD R25, R20, R21 ;  /* 0x0000001514197221 */ /* 0x004fca0000000000 */
[----:B------:R1:W-:Y:S04]  /*0240*/  STG.E desc[UR4][R14.64], R25 ;  /* 0x000000190e007986 */ /* 0x0003e8000c101904 */
[----:B------:R-:W2:Y:S04]  /*0250*/  LDG.E R22, desc[UR4][R18.64] ;  /* 0x0000000412167981 */ /* 0x000ea8000c1e1900 */
[----:B------:R-:W2:Y:S01]  /*0260*/  LDG.E R27, desc[UR4][R16.64] ;  /* 0x00000004101b7981 */ /* 0x000ea2000c1e1900 */
[----:B------:R-:W-:-:S04]  /*0270*/  IMAD.WIDE R20, R2, 0x4, R14 ;  /* 0x0000000402147825 */ /* 0x000fc800078e020e */
[----:B------:R-:W-:-:S04]  /*0280*/  IMAD.WIDE R12, R2, 0x4, R18 ;  /* 0x00000004020c7825 */ /* 0x000fc800078e0212 */
[----:B0-----:R-:W-:-:S04]  /*0290*/  IMAD.WIDE R8, R2, 0x4, R16 ;  /* 0x0000000402087825 */ /* 0x001fc800078e0210 */
[----:B--2---:R-:W-:-:S05]  /*02a0*/  FADD R27, R22, R27 ;  /* 0x0000001b161b7221 */ /* 0x004fca0000000000 */
[----:B------:R0:W-:Y:S04]  /*02b0*/  STG.E desc[UR4][R20.64], R27 ;  /* 0x0000001b14007986 */ /* 0x0001e8000c101904 */
[----:B------:R-:W2:Y:S04]  /*02c0*/  LDG.E R22, desc[UR4][R12.64] ;  /* 0x000000040c167981 */ /* 0x000ea8000c1e1900 */
[----:B------:R-:W2:Y:S01]  /*02d0*/  LDG.E R23, desc[UR4][R8.64] ;  /* 0x0000000408177981 */ /* 0x000ea2000c1e1900 */
[----:B------:R-:W-:-:S04]  /*02e0*/  IMAD.WIDE R10, R2, 0x4, R20 ;  /* 0x00000004020a7825 */ /* 0x000fc800078e0214 */
[----:B------:R-:W-:-:S04]  /*02f0*/  IMAD.WIDE R18, R2, 0x4, R12 ;  /* 0x0000000402127825 */ /* 0x000fc800078e020c */
[----:B-1----:R-:W-:-:S04]  /*0300*/  IMAD.WIDE R14, R2, 0x4, R8 ;  /* 0x00000004020e7825 */ /* 0x002fc800078e0208 */
[----:B--2---:R-:W-:-:S05]  /*0310*/  FADD R23, R22, R23 ;  /* 0x0000001716177221 */ /* 0x004fca0000000000 */
        /* <DEDUP_REMOVED lines=8> */
[----:B------:R-:W3:Y:S04]  /*03a0*/  LDG.E R22, desc[UR4][R12.64] ;  /* 0x000000040c167981 */ /* 0x000ee8000c1e1900 */
[----:B0-----:R-:W3:Y:S01]  /*03b0*/  LDG.E R27, desc[UR4][R8.64] ;  /* 0x00000004081b7981 */ /* 0x001ee2000c1e1900 */
[----:B------:R-:W-:-:S04]  /*03c0*/  IMAD.WIDE R20, R2, 0x4, R16 ;  /* 0x0000000402147825 */ /* 0x000fc800078e0210 */
[----:B------:R-:W-:-:S04]  /*03d0*/  IMAD.WIDE R18, R2, 0x4, R12 ;  /* 0x0000000402127825 */ /* 0x000fc800078e020c */
[----:B-1----:R-:W-:-:S04]  /*03e0*/  IMAD.WIDE R10, R2, 0x4, R8 ;  /* 0x00000004020a7825 */ /* 0x002fc800078e0208 */
[----:B---3--:R-:W-:-:S05]  /*03f0*/  FADD R27, R22, R27 ;  /* 0x0000001b161b7221 */ /* 0x008fca0000000000 */
[----:B------:R0:W-:Y:S04]  /*0400*/  STG.E desc[UR4][R20.64], R27 ;  /* 0x0000001b14007986 */ /* 0x0001e8000c101904 */
[----:B------:R-:W3:Y:S04]  /*0410*/  LDG.E R22, desc[UR4][R18.64] ;  /* 0x0000000412167981 */ /* 0x000ee8000c1e1900 */
[----:B------:R-:W3:Y:S01]  /*0420*/  LDG.E R23, desc[UR4][R10.64] ;  /* 0x000000040a177981 */ /* 0x000ee2000c1e1900 */
[----:B------:R-:W-:-:S04]  /*0430*/  IMAD.WIDE R14, R2, 0x4, R20 ;  /* 0x00000004020e7825 */ /* 0x000fc800078e0214 */
[----:B------:R-:W-:-:S04]  /*0440*/  IMAD.WIDE R12, R2, 0x4, R18 ;  /* 0x00000004020c7825 */ /* 0x000fc800078e0212 */
[----:B------:R-:W-:-:S04]  /*0450*/  IMAD.WIDE R8, R2, 0x4, R10 ;  /* 0x0000000402087825 */ /* 0x000fc800078e020a */
[----:B---3--:R-:W-:-:S05]  /*0460*/  FADD R23, R22, R23 ;  /* 0x0000001716177221 */ /* 0x008fca0000000000 */
[----:B------:R1:W-:Y:S04]  /*0470*/  STG.E desc[UR4][R14.64], R23 ;  /* 0x000000170e007986 */ /* 0x0003e8000c101904 */
[----:B------:R-:W3:Y:S04]  /*0480*/  LDG.E R22, desc[UR4][R12.64] ;  /* 0x000000040c167981 */ /* 0x000ee8000c1e1900 */
[----:B--2---:R-:W3:Y:S01]  /*0490*/  LDG.E R25, desc[UR4][R8.64] ;  /* 0x0000000408197981 */ /* 0x004ee2000c1e1900 */
[----:B------:R-:W-:-:S04]  /*04a0*/  IMAD.WIDE R16, R2, 0x4, R14 ;  /* 0x0000000402107825 */ /* 0x000fc800078e020e */
[----:B------:R-:W-:-:S04]  /*04b0*/  IMAD.WIDE R18, R2, 0x4, R12 ;  /* 0x0000000402127825 */ /* 0x000fc800078e020c */
[----:B------:R-:W-:-:S04]  /*04c0*/  IMAD.WIDE R10, R2, 0x4, R8 ;  /* 0x00000004020a7825 */ /* 0x000fc800078e0208 */
[----:B---3--:R-:W-:-:S05]  /*04d0*/  FADD R25, R22, R25 ;  /* 0x0000001916197221 */ /* 0x008fca0000000000 */
[----:B------:R2:W-:Y:S04]  /*04e0*/  STG.E desc[UR4][R16.64], R25 ;  /* 0x0000001910007986 */ /* 0x0005e8000c101904 */
[----:B------:R-:W3:Y:S04]  /*04f0*/  LDG.E R22, desc[UR4][R18.64] ;  /* 0x0000000412167981 */ /* 0x000ee8000c1e1900 */
[----:B0-----:R-:W3:Y:S01]  /*0500*/  LDG.E R27, desc[UR4][R10.64] ;  /* 0x000000040a1b7981 */ /* 0x001ee2000c1e1900 */
[----:B------:R-:W-:-:S04]  /*0510*/  IMAD.WIDE R20, R2, 0x4, R16 ;  /* 0x0000000402147825 */ /* 0x000fc800078e0210 */
[----:B------:R-:W-:-:S04]  /*0520*/  IMAD.WIDE R12, R2, 0x4, R18 ;  /* 0x00000004020c7825 */ /* 0x000fc800078e0212 */
[----:B------:R-:W-:-:S04]  /*0530*/  IMAD.WIDE R8, R2, 0x4, R10 ;  /* 0x0000000402087825 */ /* 0x000fc800078e020a */
[----:B---3--:R-:W-:-:S05]  /*0540*/  FADD R27, R22, R27 ;  /* 0x0000001b161b7221 */ /* 0x008fca0000000000 */
[----:B------:R0:W-:Y:S04]  /*0550*/  STG.E desc[UR4][R20.64], R27 ;  /* 0x0000001b14007986 */ /* 0x0001e8000c101904 */
[----:B------:R-:W3:Y:S04]  /*0560*/  LDG.E R22, desc[UR4][R12.64] ;  /* 0x000000040c167981 */ /* 0x000ee8000c1e1900 */
[----:B-1----:R-:W3:Y:S01]  /*0570*/  LDG.E R23, desc[UR4][R8.64] ;  /* 0x0000000408177981 */ /* 0x002ee2000c1e1900 */
[----:B------:R-:W-:-:S04]  /*0580*/  IMAD.WIDE R14, R2, 0x4, R20 ;  /* 0x00000004020e7825 */ /* 0x000fc800078e0214 */
[----:B--2---:R-:W-:-:S04]  /*0590*/  IMAD.WIDE R16, R2, 0x4, R12 ;  /* 0x0000000402107825 */ /* 0x004fc800078e020c */
[----:B------:R-:W-:-:S04]  /*05a0*/  IMAD.WIDE R10, R2, 0x4, R8 ;  /* 0x00000004020a7825 */ /* 0x000fc800078e0208 */
[----:B---3--:R-:W-:-:S05]  /*05b0*/  FADD R23, R22, R23 ;  /* 0x0000001716177221 */ /* 0x008fca0000000000 */
        /* <DEDUP_REMOVED lines=11> */
[----:B-1----:R-:W-:-:S04]  /*0670*/  IMAD.WIDE R14, R2, 0x4, R12 ;  /* 0x00000004020e7825 */ /* 0x002fc800078e020c */
[----:B------:R-:W-:-:S04]  /*0680*/  IMAD.WIDE R10, R2, 0x4, R8 ;  /* 0x00000004020a7825 */ /* 0x000fc800078e0208 */
        /* <DEDUP_REMOVED lines=23> */
[----:B------:R-:W2:Y:S04]  /*0800*/  LDG.E R12, desc[UR4][R12.64] ;  /* 0x000000040c0c7981 */ /* 0x000ea8000c1e1900 */
[----:B------:R-:W2:Y:S01]  /*0810*/  LDG.E R9, desc[UR4][R8.64] ;  /* 0x0000000408097981 */ /* 0x000ea2000c1e1900 */
[----:B------:R-:W-:-:S04]  /*0820*/  IADD3 R4, PT, PT, R4, 0x10, RZ ;  /* 0x0000001004047810 */ /* 0x000fc80007ffe0ff */
[----:B------:R-:W-:Y:S01]  /*0830*/  ISETP.NE.AND P1, PT, R4, RZ, PT ;  /* 0x000000ff0400720c */ /* 0x000fe20003f25270 */
[C---:B-1----:R-:W-:Y:S01]  /*0840*/  IMAD.WIDE R16, R2.reuse, 0x4, R20 ;  /* 0x0000000402107825 */ /* 0x042fe200078e0214 */
[----:B------:R-:W-:-:S03]  /*0850*/  LEA R7, R2, R7, 0x4 ;  /* 0x0000000702077211 */ /* 0x000fc600078e20ff */
[----:B--2---:R-:W-:-:S05]  /*0860*/  FADD R19, R12, R9 ;  /* 0x000000090c137221 */ /* 0x004fca0000000000 */
[----:B------:R3:W-:Y:S03]  /*0870*/  STG.E desc[UR4][R16.64], R19 ;  /* 0x0000001310007986 */ /* 0x0007e6000c101904 */
[----:B------:R-:W-:Y:S05]  /*0880*/  @P1 BRA `(.L_x_2) ;  /* 0xfffffff800241947 */ /* 0x000fea000383ffff */
.L_x_1:
[----:B0-----:R-:W-:Y:S05]  /*0890*/  @!P0 EXIT ;  /* 0x000000000000894d */ /* 0x001fea0003800000 */
[----:B------:R-:W-:Y:S02]  /*08a0*/  ISETP.GE.U32.AND P0, PT, R6, 0x8, PT ;  /* 0x000000080600780c */ /* 0x000fe40003f06070 */
[----:B------:R-:W-:-:S04]  /*08b0*/  LOP3.LUT R4, R3, 0x7, RZ, 0xc0, !PT ;  /* 0x0000000703047812 */ /* 0x000fc800078ec0ff */
[----:B------:R-:W-:-:S07]  /*08c0*/  ISETP.NE.AND P1, PT, R4, RZ, PT ;  /* 0x000000ff0400720c */ /* 0x000fce0003f25270 */
[----:B------:R-:W-:Y:S06]  /*08d0*/  @!P0 BRA `(.L_x_3) ;  /* 0x0000000000f48947 */ /* 0x000fec0003800000 */
[----:B------:R-:W0:Y:S01]  /*08e0*/  LDC.64 R6, c[0x0][0x380] ;  /* 0x0000e000ff067b82 */ /* 0x000e220000000a00 */
[----:B------:R-:W-:-:S07]  /*08f0*/  IMAD R13, R0, R2, R5 ;  /* 0x00000002000d7224 */ /* 0x000fce00078e0205 */
[----:B------:R-:W1:Y:S08]  /*0900*/  LDC.64 R8, c[0x0][0x388] ;  /* 0x0000e200ff087b82 */ /* 0x000e700000000a00 */
[----:B------:R-:W2:Y:S01]  /*0910*/  LDC.64 R10, c[0x0][0x390] ;  /* 0x0000e400ff0a7b82 */ /* 0x000ea20000000a00 */
[----:B0-----:R-:W-:-:S05]  /*0920*/  IMAD.WIDE R6, R13, 0x4, R6 ;  /* 0x000000040d067825 */ /* 0x001fca00078e0206 */
[----:B------:R-:W3:Y:S01]  /*0930*/  LDG.E R12, desc[UR4][R6.64] ;  /* 0x00000004060c7981 */ /* 0x000ee2000c1e1900 */
[----:B-1----:R-:W-:-:S05]  /*0940*/  IMAD.WIDE R8, R13, 0x4, R8 ;  /* 0x000000040d087825 */ /* 0x002fca00078e0208 */
[----:B------:R-:W3:Y:S01]  /*0950*/  LDG.E R15, desc[UR4][R8.64] ;  /* 0x00000004080f7981 */ /* 0x000ee2000c1e1900 */
[----:B--2---:R-:W-:-:S04]  /*0960*/  IMAD.WIDE R10, R13, 0x4, R10 ;  /* 0x000000040d0a7825 */ /* 0x004fc800078e020a */
[----:B---3--:R-:W-:Y:S01]  /*0970*/  FADD R21, R12, R15 ;  /* 0x0000000f0c157221 */ /* 0x008fe20000000000 */
[----:B------:R-:W-:-:S04]  /*0980*/  IMAD.WIDE R12, R2, 0x4, R6 ;  /* 0x00000004020c7825 */ /* 0x000fc800078e0206 */
[C---:B------:R-:W-:Y:S01]  /*0990*/  IMAD.WIDE R14, R2.reuse, 0x4, R8 ;  /* 0x00000004020e7825 */ /* 0x040fe200078e0208 */
        /* <DEDUP_REMOVED lines=11> */
[----:B0-----:R-:W-:-:S04]  /*0a50*/  IMAD.WIDE R10, R2, 0x4, R6 ;  /* 0x00000004020a7825 */ /* 0x001fc800078e0206 */
[----:B------:R-:W-:-:S04]  /*0a60*/  IMAD.WIDE R12, R2, 0x4, R8 ;  /* 0x00000004020c7825 */ /* 0x000fc800078e0208 */
        /* <DEDUP_REMOVED lines=10> */
[----:B-1----:R-:W3:Y:S01]  /*0b10*/  LDG.E R23, desc[UR4][R8.64] ;  /* 0x0000000408177981 */ /* 0x002ee2000c1e1900 */
        /* <DEDUP_REMOVED lines=19> */
[----:B------:R-:W0:Y:S04]  /*0c50*/  LDG.E R10, desc[UR4][R10.64] ;  /* 0x000000040a0a7981 */ /* 0x000e28000c1e1900 */
[----:B------:R-:W0:Y:S01]  /*0c60*/  LDG.E R13, desc[UR4][R12.64] ;  /* 0x000000040c0d7981 */ /* 0x000e22000c1e1900 */
[----:B-1----:R-:W-:Y:S01]  /*0c70*/  IMAD.WIDE R16, R2, 0x4, R14 ;  /* 0x0000000402107825 */ /* 0x002fe200078e020e */
[----:B------:R-:W-:-:S03]  /*0c80*/  IADD3 R0, PT, PT, R0, 0x8, RZ ;  /* 0x0000000800007810 */ /* 0x000fc60007ffe0ff */
[----:B0-----:R-:W-:-:S05]  /*0c90*/  FADD R19, R10, R13 ;  /* 0x0000000d0a137221 */ /* 0x001fca0000000000 */
[----:B------:R2:W-:Y:S02]  /*0ca0*/  STG.E desc[UR4][R16.64], R19 ;  /* 0x0000001310007986 */ /* 0x0005e4000c101904 */
.L_x_3:
[----:B------:R-:W-:Y:S05]  /*0cb0*/  @!P1 EXIT ;  /* 0x000000000000994d */ /* 0x000fea0003800000 */
[----:B------:R-:W-:Y:S02]  /*0cc0*/  ISETP.GE.U32.AND P0, PT, R4, 0x4, PT ;  /* 0x000000040400780c */ /* 0x000fe40003f06070 */
[----:B------:R-:W-:-:S04]  /*0cd0*/  LOP3.LUT R3, R3, 0x3, RZ, 0xc0, !PT ;  /* 0x0000000303037812 */ /* 0x000fc800078ec0ff */
[----:B------:R-:W-:-:S07]  /*0ce0*/  ISETP.NE.AND P1, PT, R3, RZ, PT ;  /* 0x000000ff0300720c */ /* 0x000fce0003f25270 */
[----:B------:R-:W-:Y:S06]  /*0cf0*/  @!P0 BRA `(.L_x_4) ;  /* 0x0000000000848947 */ /* 0x000fec0003800000 */
[----:B------:R-:W0:Y:S01]  /*0d00*/  LDC.64 R6, c[0x0][0x380] ;  /* 0x0000e000ff067b82 */ /* 0x000e220000000a00 */
[----:B--2---:R-:W-:-:S07]  /*0d10*/  IMAD R15, R0, R2, R5 ;  /* 0x00000002000f7224 */ /* 0x004fce00078e0205 */
[----:B------:R-:W1:Y:S08]  /*0d20*/  LDC.64 R8, c[0x0][0x388] ;  /* 0x0000e200ff087b82 */ /* 0x000e700000000a00 */
[----:B------:R-:W2:Y:S01]  /*0d30*/  LDC.64 R10, c[0x0][0x390] ;  /* 0x0000e400ff0a7b82 */ /* 0x000ea20000000a00 */
[----:B0-----:R-:W-:-:S05]  /*0d40*/  IMAD.WIDE R6, R15, 0x4, R6 ;  /* 0x000000040f067825 */ /* 0x001fca00078e0206 */
[----:B------:R-:W3:Y:S01]  /*0d50*/  LDG.E R4, desc[UR4][R6.64] ;  /* 0x0000000406047981 */ /* 0x000ee2000c1e1900 */
[----:B-1----:R-:W-:-:S05]  /*0d60*/  IMAD.WIDE R8, R15, 0x4, R8 ;  /* 0x000000040f087825 */ /* 0x002fca00078e0208 */
[----:B------:R-:W3:Y:S01]  /*0d70*/  LDG.E R13, desc[UR4][R8.64] ;  /* 0x00000004080d7981 */ /* 0x000ee2000c1e1900 */
[----:B--2---:R-:W-:-:S04]  /*0d80*/  IMAD.WIDE R10, R15, 0x4, R10 ;  /* 0x000000040f0a7825 */ /* 0x004fc800078e020a */
[----:B------:R-:W-:-:S04]  /*0d90*/  IMAD.WIDE R14, R2, 0x4, R8 ;  /* 0x00000004020e7825 */ /* 0x000fc800078e0208 */
[----:B---3--:R-:W-:Y:S01]  /*0da0*/  FADD R21, R4, R13 ;  /* 0x0000000d04157221 */ /* 0x008fe20000000000 */
        /* <DEDUP_REMOVED lines=16> */
[----:B------:R-:W1:Y:S04]  /*0eb0*/  LDG.E R10, desc[UR4][R10.64] ;  /* 0x000000040a0a7981 */ /* 0x000e68000c1e1900 */
[----:B------:R-:W1:Y:S01]  /*0ec0*/  LDG.E R13, desc[UR4][R12.64] ;  /* 0x000000040c0d7981 */ /* 0x000e62000c1e1900 */
[----:B------:R-:W-:Y:S01]  /*0ed0*/  IMAD.WIDE R14, R2, 0x4, R18 ;  /* 0x00000004020e7825 */ /* 0x000fe200078e0212 */
[----:B------:R-:W-:-:S03]  /*0ee0*/  IADD3 R0, PT, PT, R0, 0x4, RZ ;  /* 0x0000000400007810 */ /* 0x000fc60007ffe0ff */
[----:B-1----:R-:W-:-:S05]  /*0ef0*/  FADD R17, R10, R13 ;  /* 0x0000000d0a117221 */ /* 0x002fca0000000000 */
[----:B------:R0:W-:Y:S02]  /*0f00*/  STG.E desc[UR4][R14.64], R17 ;  /* 0x000000110e007986 */ /* 0x0001e4000c101904 */
.L_x_4:
[----:B------:R-:W-:Y:S05]  /*0f10*/  @!P1 EXIT ;  /* 0x000000000000994d */ /* 0x000fea0003800000 */
[----:B------:R-:W1:Y:S01]  /*0f20*/  LDC.64 R6, c[0x0][0x390] ;  /* 0x0000e400ff067b82 */ /* 0x000e620000000a00 */
[----:B0-23--:R-:W-:Y:S01]  /*0f30*/  IMAD R17, R0, R2, R5 ;  /* 0x0000000200117224 */ /* 0x00dfe200078e0205 */
[----:B------:R-:W-:-:S06]  /*0f40*/  IADD3 R3, PT, PT, -R3, RZ, RZ ;  /* 0x000000ff03037210 */ /* 0x000fcc0007ffe1ff */
[----:B------:R-:W0:Y:S08]  /*0f50*/  LDC.64 R8, c[0x0][0x380] ;  /* 0x0000e000ff087b82 */ /* 0x000e300000000a00 */
[----:B------:R-:W2:Y:S02]  /*0f60*/  LDC.64 R10, c[0x0][0x388] ;  /* 0x0000e200ff0a7b82 */ /* 0x000ea40000000a00 */
.L_x_5:
[----:B0-----:R-:W-:-:S04]  /*0f70*/  IMAD.WIDE R4, R17, 0x4, R8 ;  /* 0x0000000411047825 */ /* 0x001fc800078e0208 */
[----:B--2---:R-:W-:Y:S02]  /*0f80*/  IMAD.WIDE R12, R17, 0x4, R10 ;  /* 0x00000004110c7825 */ /* 0x004fe400078e020a */
[----:B------:R-:W2:Y:S04]  /*0f90*/  LDG.E R4, desc[UR4][R4.64] ;  /* 0x0000000404047981 */ /* 0x000ea8000c1e1900 */
[----:B------:R-:W2:Y:S01]  /*0fa0*/  LDG.E R13, desc[UR4][R12.64] ;  /* 0x000000040c0d7981 */ /* 0x000ea2000c1e1900 */
[----:B------:R-:W-:Y:S01]  /*0fb0*/  IADD3 R3, PT, PT, R3, 0x1, RZ ;  /* 0x0000000103037810 */ /* 0x000fe20007ffe0ff */
[C---:B-1-3--:R-:W-:Y:S01]  /*0fc0*/  IMAD.WIDE R14, R17.reuse, 0x4, R6 ;  /* 0x00000004110e7825 */ /* 0x04afe200078e0206 */
[----:B------:R-:W-:Y:S02]  /*0fd0*/  IADD3 R17, PT, PT, R17, R2, RZ ;  /* 0x0000000211117210 */ /* 0x000fe40007ffe0ff */
[----:B------:R-:W-:Y:S01]  /*0fe0*/  ISETP.NE.AND P0, PT, R3, RZ, PT ;  /* 0x000000ff0300720c */ /* 0x000fe20003f05270 */
[----:B--2---:R-:W-:-:S05]  /*0ff0*/  FADD R19, R4, R13 ;  /* 0x0000000d04137221 */ /* 0x004fca0000000000 */
[----:B------:R3:W-:Y:S07]  /*1000*/  STG.E desc[UR4][R14.64], R19 ;  /* 0x000000130e007986 */ /* 0x0007ee000c101904 */
[----:B------:R-:W-:Y:S05]  /*1010*/  @P0 BRA `(.L_x_5) ;  /* 0xfffffffc00d40947 */ /* 0x000fea000383ffff */
[----:B------:R-:W-:Y:S05]  /*1020*/  EXIT ;  /* 0x000000000000794d */ /* 0x000fea0003800000 */
.L_x_6:
        /* <DEDUP_REMOVED lines=13> */
.L_x_20:


//--------------------- .text._Z5saxpyifPfS_      --------------------------
	.section	.text._Z5saxpyifPfS_,"ax",@progbits
	.align	128
        .global         _Z5saxpyifPfS_
        .type           _Z5saxpyifPfS_,@function
        .size           _Z5saxpyifPfS_,(.L_x_21 - _Z5saxpyifPfS_)
        .other          _Z5saxpyifPfS_,@"STO_CUDA_ENTRY STV_DEFAULT"
_Z5saxpyifPfS_:
.text._Z5saxpyifPfS_:
[----:B------:R-:W-:Y:S01]  /*0000*/  LDC R1, c[0x0][0x37c] ;  /* 0x0000df00ff017b82 */ /* 0x000fe20000000800 */
[----:B------:R-:W0:Y:S07]  /*0010*/  S2R R0, SR_TID.X ;  /* 0x0000000000007919 */ /* 0x000e2e0000002100 */
[----:B------:R-:W0:Y:S01]  /*0020*/  S2UR UR4, SR_CTAID.X ;  /* 0x00000000000479c3 */ /* 0x000e220000002500 */
[----:B------:R-:W1:Y:S07]  /*0030*/  LDCU UR5, c[0x0][0x380] ;  /* 0x00007000ff0577ac */ /* 0x000e6e0008000800 */
[----:B------:R-:W0:Y:S02]  /*0040*/  LDC R7, c[0x0][0x360] ;  /* 0x0000d800ff077b82 */ /* 0x000e240000000800 */
[----:B0-----:R-:W-:-:S05]  /*0050*/  IMAD R7, R7, UR4, R0 ;  /* 0x0000000407077c24 */ /* 0x001fca000f8e0200 */
[----:B-1----:R-:W-:-:S13]  /*0060*/  ISETP.GE.AND P0, PT, R7, UR5, PT ;  /* 0x0000000507007c0c */ /* 0x002fda000bf06270 */
[----:B------:R-:W-:Y:S05]  /*0070*/  @P0 EXIT ;  /* 0x000000000000094d */ /* 0x000fea0003800000 */
[----:B------:R-:W0:Y:S01]  /*0080*/  LDC.64 R2, c[0x0][0x388] ;  /* 0x0000e200ff027b82 */ /* 0x000e220000000a00 */
[----:B------:R-:W1:Y:S01]  /*0090*/  LDCU.64 UR4, c[0x0][0x358] ;  /* 0x00006b00ff0477ac */ /* 0x000e620008000a00 */
[----:B------:R-:W2:Y:S06]  /*00a0*/  LDCU UR6, c[0x0][0x384] ;  /* 0x00007080ff0677ac */ /* 0x000eac0008000800 */
[----:B------:R-:W3:Y:S01]  /*00b0*/  LDC.64 R4, c[0x0][0x390] ;  /* 0x0000e400ff047b82 */ /* 0x000ee20000000a00 */
[----:B0-----:R-:W-:-:S06]  /*00c0*/  IMAD.WIDE R2, R7, 0x4, R2 ;  /* 0x0000000407027825 */ /* 0x001fcc00078e0202 */
[----:B-1----:R-:W2:Y:S01]  /*00d0*/  LDG.E R2, desc[UR4][R2.64] ;  /* 0x0000000402027981 */ /* 0x002ea2000c1e1900 */
[----:B---3--:R-:W-:-:S05]  /*00e0*/  IMAD.WIDE R4, R7, 0x4, R4 ;  /* 0x0000000407047825 */ /* 0x008fca00078e0204 */
[----:B------:R-:W2:Y:S02]  /*00f0*/  LDG.E R7, desc[UR4][R4.64] ;  /* 0x0000000404077981 */ /* 0x000ea4000c1e1900 */
[----:B--2---:R-:W-:-:S05]  /*0100*/  FFMA R7, R2, UR6, R7 ;  /* 0x0000000602077c23 */ /* 0x004fca0008000007 */
[----:B------:R-:W-:Y:S01]  /*0110*/  STG.E desc[UR4][R4.64], R7 ;  /* 0x0000000704007986 */ /* 0x000fe2000c101904 */
[----:B------:R-:W-:Y:S05]  /*0120*/  EXIT ;  /* 0x000000000000794d */ /* 0x000fea0003800000 */
.L_x_7:
        /* <DEDUP_REMOVED lines=13> */
.L_x_21:


//--------------------- .text._Z16printThreadIndexPiii --------------------------
	.section	.text._Z16printThreadIndexPiii,"ax",@progbits
	.align	128
        .global         _Z16printThreadIndexPiii
        .type           _Z16printThreadIndexPiii,@function
        .size           _Z16printThreadIndexPiii,(.L_x_22 - _Z16printThreadIndexPiii)
        .other          _Z16printThreadIndexPiii,@"STO_CUDA_ENTRY STV_DEFAULT"
_Z16printThreadIndexPiii:
.text._Z16printThreadIndexPiii:
[----:B------:R-:W0:Y:S01]  /*0000*/  LDC R1, c[0x0][0x37c] ;  /* 0x0000df00ff017b82 */ /* 0x000e220000000800 */
[----:B------:R-:W1:Y:S01]  /*0010*/  S2R R16, SR_TID.X ;  /* 0x0000000000107919 */ /* 0x000e620000002100 */
[----:B------:R-:W2:Y:S06]  /*0020*/  LDCU UR6, c[0x0][0x2fc] ;  /* 0x00005f80ff0677ac */ /* 0x000eac0008000800 */
[----:B------:R-:W3:Y:S01]  /*0030*/  LDC.64 R2, c[0x0][0x380] ;  /* 0x0000e000ff027b82 */ /* 0x000ee20000000a00 */
[----:B0-----:R-:W-:Y:S01]  /*0040*/  IADD3 R1, PT, PT, R1, -0x20, RZ ;  /* 0xffffffe001017810 */ /* 0x001fe20007ffe0ff */
[----:B------:R-:W1:Y:S01]  /*0050*/  S2R R18, SR_CTAID.X ;  /* 0x0000000000127919 */ /* 0x000e620000002500 */
[----:B------:R-:W1:Y:S01]  /*0060*/  LDCU UR7, c[0x0][0x360] ;  /* 0x00006c00ff0777ac */ /* 0x000e620008000800 */
[----:B------:R-:W0:Y:S01]  /*0070*/  S2R R17, SR_TID.Y ;  /* 0x0000000000117919 */ /* 0x000e220000002200 */
[----:B------:R-:W0:Y:S01]  /*0080*/  LDCU UR8, c[0x0][0x364] ;  /* 0x00006c80ff0877ac */ /* 0x000e220008000800 */
[----:B------:R-:W0:Y:S01]  /*0090*/  S2R R19, SR_CTAID.Y ;  /* 0x0000000000137919 */ /* 0x000e220000002600 */
[----:B------:R-:W4:Y:S01]  /*00a0*/  LDCU UR9, c[0x0][0x388] ;  /* 0x00007100ff0977ac */ /* 0x000f220008000800 */
[----:B------:R-:W5:Y:S01]  /*00b0*/  LDCU.64 UR4, c[0x0][0x358] ;  /* 0x00006b00ff0477ac */ /* 0x000f620008000a00 */
[----:B-1----:R-:W-:-:S02]  /*00c0*/  IMAD R8, R18, UR7, R16 ;  /* 0x0000000712087c24 */ /* 0x002fc4000f8e0210 */
[----:B0-----:R-:W-:-:S04]  /*00d0*/  IMAD R9, R19, UR8, R17 ;  /* 0x0000000813097c24 */ /* 0x001fc8000f8e0211 */
[----:B----4-:R-:W-:Y:S01]  /*00e0*/  IMAD R10, R9, UR9, R8 ;  /* 0x00000009090a7c24 */ /* 0x010fe2000f8e0208 */
[----:B------:R-:W-:Y:S01]  /*00f0*/  MOV R0, 0x38 ;  /* 0x0000003800007802 */ /* 0x000fe20000000f00 */
[----:B------:R0:W-:Y:S01]  /*0100*/  STL.128 [R1], R16 ;  /* 0x0000001001007387 */ /* 0x0001e20000100c00 */
[----:B------:R-:W1:Y:S01]  /*0110*/  LDCU.64 UR8, c[0x4][0x30] ;  /* 0x01000600ff0877ac */ /* 0x000e620008000a00 */
[----:B---3--:R-:W-:-:S05]  /*0120*/  IMAD.WIDE.U32 R2, R10, 0x4, R2 ;  /* 0x000000040a027825 */ /* 0x008fca00078e0002 */
[----:B-----5:R-:W3:Y:S01]  /*0130*/  LDG.E R11, desc[UR4][R2.64] ;  /* 0x00000004020b7981 */ /* 0x020ee2000c1e1900 */
[----:B------:R-:W4:Y:S01]  /*0140*/  LDCU UR4, c[0x0][0x2f8] ;  /* 0x00005f00ff0477ac */ /* 0x000f220008000800 */
[----:B------:R0:W0:Y:S01]  /*0150*/  LDC.64 R12, c[0x4][R0] ;  /* 0x01000000000c7b82 */ /* 0x0000220000000a00 */
[----:B-1----:R-:W-:Y:S02]  /*0160*/  MOV R4, UR8 ;  /* 0x0000000800047c02 */ /* 0x002fe40008000f00 */
[----:B------:R-:W-:Y:S02]  /*0170*/  MOV R5, UR9 ;  /* 0x0000000900057c02 */ /* 0x000fe40008000f00 */
[----:B----4-:R-:W-:-:S04]  /*0180*/  IADD3 R6, P0, PT, R1, UR4, RZ ;  /* 0x0000000401067c10 */ /* 0x010fc8000ff1e0ff */
[----:B--2---:R-:W-:Y:S01]  /*0190*/  IADD3.X R7, PT, PT, RZ, UR6, RZ, P0, !PT ;  /* 0x00000006ff077c10 */ /* 0x004fe200087fe4ff */
[----:B0--3--:R1:W-:Y:S08]  /*01a0*/  STL.128 [R1+0x10], R8 ;  /* 0x0000100801007387 */ /* 0x0093f00000100c00 */
[----:B------:R-:W-:-:S07]  /*01b0*/  LEPC R20, `(.L_x_8) ;  /* 0x000000001014794e */ /* 0x000fce0000000000 */
[----:B-1----:R-:W-:Y:S05]  /*01c0*/  CALL.ABS.NOINC R12 ;  /* 0x000000000c007343 */ /* 0x002fea0003c00000 */
.L_x_8:
[----:B------:R-:W-:Y:S05]  /*01d0*/  EXIT ;  /* 0x000000000000794d */ /* 0x000fea0003800000 */
.L_x_9:
        /* <DEDUP_REMOVED lines=10> */
.L_x_22:


//--------------------- .text._Z10checkIndexv     --------------------------
	.section	.text._Z10checkIndexv,"ax",@progbits
	.align	128
        .global         _Z10checkIndexv
        .type           _Z10checkIndexv,@function
        .size           _Z10checkIndexv,(.L_x_23 - _Z10checkIndexv)
        .other          _Z10checkIndexv,@"STO_CUDA_ENTRY STV_DEFAULT"
_Z10checkIndexv:
.text._Z10checkIndexv:
[----:B------:R-:W0:Y:S01]  /*0000*/  LDC R1, c[0x0][0x37c] ;  /* 0x0000df00ff017b82 */ /* 0x000e220000000800 */
[----:B------:R-:W1:Y:S01]  /*0010*/  S2R R10, SR_TID.X ;  /* 0x00000000000a7919 */ /* 0x000e620000002100 */
[----:B------:R-:W2:Y:S01]  /*0020*/  LDCU UR4, c[0x0][0x2f8] ;  /* 0x00005f00ff0477ac */ /* 0x000ea20008000800 */
[----:B0-----:R-:W-:Y:S01]  /*0030*/  VIADD R1, R1, 0xfffffff0 ;  /* 0xfffffff001017836 */ /* 0x001fe20000000000 */
[----:B------:R-:W-:Y:S01]  /*0040*/  MOV R2, 0x38 ;  /* 0x0000003800027802 */ /* 0x000fe20000000f00 */
[----:B------:R-:W1:Y:S01]  /*0050*/  S2R R11, SR_TID.Y ;  /* 0x00000000000b7919 */ /* 0x000e620000002200 */
[----:B------:R-:W0:Y:S02]  /*0060*/  LDCU UR5, c[0x0][0x2fc] ;  /* 0x00005f80ff0577ac */ /* 0x000e240008000800 */
[----:B------:R3:W4:Y:S01]  /*0070*/  LDC.64 R8, c[0x4][R2] ;  /* 0x0100000002087b82 */ /* 0x0007220000000a00 */
[----:B------:R-:W5:Y:S01]  /*0080*/  S2R R0, SR_TID.Z ;  /* 0x0000000000007919 */ /* 0x000f620000002300 */
[----:B------:R-:W3:Y:S01]  /*0090*/  LDCU.64 UR6, c[0x4][0x10] ;  /* 0x01000200ff0677ac */ /* 0x000ee20008000a00 */
[----:B--2---:R-:W-:-:S05]  /*00a0*/  IADD3 R17, P0, PT, R1, UR4, RZ ;  /* 0x0000000401117c10 */ /* 0x004fca000ff1e0ff */
[----:B0-----:R-:W-:Y:S02]  /*00b0*/  IMAD.X R16, RZ, RZ, UR5, P0 ;  /* 0x00000005ff107e24 */ /* 0x001fe400080e06ff */
[----:B------:R-:W-:Y:S01]  /*00c0*/  IMAD.MOV.U32 R6, RZ, RZ, R17 ;  /* 0x000000ffff067224 */ /* 0x000fe200078e0011 */
[----:B---3--:R-:W-:Y:S01]  /*00d0*/  MOV R4, UR6 ;  /* 0x0000000600047c02 */ /* 0x008fe20008000f00 */
[----:B------:R-:W-:Y:S01]  /*00e0*/  IMAD.U32 R5, RZ, RZ, UR7 ;  /* 0x00000007ff057e24 */ /* 0x000fe2000f8e00ff */
[----:B------:R-:W-:Y:S01]  /*00f0*/  MOV R7, R16 ;  /* 0x0000001000077202 */ /* 0x000fe20000000f00 */
[----:B-1----:R0:W-:Y:S04]  /*0100*/  STL.64 [R1], R10 ;  /* 0x0000000a01007387 */ /* 0x0021e80000100a00 */
[----:B-----5:R0:W-:Y:S02]  /*0110*/  STL [R1+0x8], R0 ;  /* 0x0000080001007387 */ /* 0x0201e40000100800 */
[----:B------:R-:W-:-:S07]  /*0120*/  LEPC R20, `(.L_x_10) ;  /* 0x000000001014794e */ /* 0x000fce0000000000 */
[----:B0---4-:R-:W-:Y:S05]  /*0130*/  CALL.ABS.NOINC R8 ;  /* 0x0000000008007343 */ /* 0x011fea0003c00000 */
.L_x_10:
[----:B------:R-:W0:Y:S01]  /*0140*/  S2R R8, SR_CTAID.X ;  /* 0x0000000000087919 */ /* 0x000e220000002500 */
[----:B------:R1:W2:Y:S01]  /*0150*/  LDC.64 R10, c[0x4][R2] ;  /* 0x01000000020a7b82 */ /* 0x0002a20000000a00 */
[----:B------:R-:W3:Y:S01]  /*0160*/  LDCU.64 UR4, c[0x4][0x18] ;  /* 0x01000300ff0477ac */ /* 0x000ee20008000a00 */
[----:B------:R-:W-:Y:S01]  /*0170*/  MOV R6, R17 ;  /* 0x0000001100067202 */ /* 0x000fe20000000f00 */
[----:B------:R-:W0:Y:S01]  /*0180*/  S2R R9, SR_CTAID.Y ;  /* 0x0000000000097919 */ /* 0x000e220000002600 */
[----:B------:R-:W-:Y:S01]  /*0190*/  IMAD.MOV.U32 R7, RZ, RZ, R16 ;  /* 0x000000ffff077224 */ /* 0x000fe200078e0010 */
[----:B------:R-:W4:Y:S01]  /*01a0*/  S2R R0, SR_CTAID.Z ;  /* 0x0000000000007919 */ /* 0x000f220000002700 */
[----:B---3--:R-:W-:Y:S02]  /*01b0*/  IMAD.U32 R4, RZ, RZ, UR4 ;  /* 0x00000004ff047e24 */ /* 0x008fe4000f8e00ff */
[----:B------:R-:W-:Y:S01]  /*01c0*/  IMAD.U32 R5, RZ, RZ, UR5 ;  /* 0x00000005ff057e24 */ /* 0x000fe2000f8e00ff */
[----:B0-----:R1:W-:Y:S04]  /*01d0*/  STL.64 [R1], R8 ;  /* 0x0000000801007387 */ /* 0x0013e80000100a00 */
[----:B----4-:R1:W-:Y:S02]  /*01e0*/  STL [R1+0x8], R0 ;  /* 0x0000080001007387 */ /* 0x0103e40000100800 */
[----:B------:R-:W-:-:S07]  /*01f0*/  LEPC R20, `(.L_x_11) ;  /* 0x000000001014794e */ /* 0x000fce0000000000 */
[----:B-12---:R-:W-:Y:S05]  /*0200*/  CALL.ABS.NOINC R10 ;  /* 0x000000000a007343 */ /* 0x006fea0003c00000 */
.L_x_11:
[----:B------:R-:W0:Y:S01]  /*0210*/  LDC R8, c[0x0][0x360] ;  /* 0x0000d800ff087b82 */ /* 0x000e220000000800 */
[----:B------:R-:W1:Y:S01]  /*0220*/  LDCU.64 UR4, c[0x4][0x20] ;  /* 0x01000400ff0477ac */ /* 0x000e620008000a00 */
[----:B------:R-:W-:Y:S01]  /*0230*/  IMAD.MOV.U32 R6, RZ, RZ, R17 ;  /* 0x000000ffff067224 */ /* 0x000fe200078e0011 */
[----:B------:R-:W-:-:S05]  /*0240*/  MOV R7, R16 ;  /* 0x0000001000077202 */ /* 0x000fca0000000f00 */
[----:B------:R-:W0:Y:S08]  /*0250*/  LDC R9, c[0x0][0x364] ;  /* 0x0000d900ff097b82 */ /* 0x000e300000000800 */
[----:B------:R-:W2:Y:S01]  /*0260*/  LDC R0, c[0x0][0x368] ;  /* 0x0000da00ff007b82 */ /* 0x000ea20000000800 */
[----:B-1----:R-:W-:Y:S01]  /*0270*/  IMAD.U32 R4, RZ, RZ, UR4 ;  /* 0x00000004ff047e24 */ /* 0x002fe2000f8e00ff */
[----:B------:R-:W-:-:S06]  /*0280*/  MOV R5, UR5 ;  /* 0x0000000500057c02 */ /* 0x000fcc0008000f00 */
[----:B------:R1:W3:Y:S01]  /*0290*/  LDC.64 R10, c[0x4][R2] ;  /* 0x01000000020a7b82 */ /* 0x0002e20000000a00 */
[----:B0-----:R1:W-:Y:S04]  /*02a0*/  STL.64 [R1], R8 ;  /* 0x0000000801007387 */ /* 0x0013e80000100a00 */
[----:B--2---:R1:W-:Y:S02]  /*02b0*/  STL [R1+0x8], R0 ;  /* 0x0000080001007387 */ /* 0x0043e40000100800 */
[----:B------:R-:W-:-:S07]  /*02c0*/  LEPC R20, `(.L_x_12) ;  /* 0x000000001014794e */ /* 0x000fce0000000000 */
[----:B-1-3--:R-:W-:Y:S05]  /*02d0*/  CALL.ABS.NOINC R10 ;  /* 0x000000000a007343 */ /* 0x00afea0003c00000 */
.L_x_12:
        /* <DEDUP_REMOVED lines=8> */
[----:B------:R-:W1:Y:S01]  /*0360*/  LDC.64 R2, c[0x4][R2] ;  /* 0x0100000002027b82 */ /* 0x000e620000000a00 */
[----:B0-----:R0:W-:Y:S04]  /*0370*/  STL.64 [R1], R8 ;  /* 0x0000000801007387 */ /* 0x0011e80000100a00 */
[----:B--2---:R0:W-:Y:S02]  /*0380*/  STL [R1+0x8], R0 ;  /* 0x0000080001007387 */ /* 0x0041e40000100800 */
[----:B------:R-:W-:-:S07]  /*0390*/  LEPC R20, `(.L_x_13) ;  /* 0x000000001014794e */ /* 0x000fce0000000000 */
[----:B01----:R-:W-:Y:S05]  /*03a0*/  CALL.ABS.NOINC R2 ;  /* 0x0000000002007343 */ /* 0x003fea0003c00000 */
.L_x_13:
[----:B------:R-:W-:Y:S05]  /*03b0*/  EXIT ;  /* 0x000000000000794d */ /* 0x000fea0003800000 */
.L_x_14:
        /* <DEDUP_REMOVED lines=12> */
.L_x_23:


//--------------------- .text._Z5hellov           --------------------------
	.section	.text._Z5hellov,"ax",@progbits
	.align	128
        .global         _Z5hellov
        .type           _Z5hellov,@function
        .size           _Z5hellov,(.L_x_24 - _Z5hellov)
        .other          _Z5hellov,@"STO_CUDA_ENTRY STV_DEFAULT"
_Z5hellov:
.text._Z5hellov:
[----:B------:R-:W0:Y:S01]  /*0000*/  LDC R1, c[0x0][0x37c] ;  /* 0x0000df00ff017b82 */ /* 0x000e220000000800 */
[----:B------:R-:W-:Y:S01]  /*0010*/  MOV R0, 0x38 ;  /* 0x0000003800007802 */ /* 0x000fe20000000f00 */
[----:B------:R-:W1:Y:S01]  /*0020*/  LDCU.64 UR4, c[0x4][0x8] ;  /* 0x01000100ff0477ac */ /* 0x000e620008000a00 */
[----:B------:R-:W-:-:S05]  /*0030*/  CS2R R6, SRZ ;  /* 0x0000000000067805 */ /* 0x000fca000001ff00 */
[----:B------:R2:W3:Y:S01]  /*0040*/  LDC.64 R2, c[0x4][R0] ;  /* 0x0100000000027b82 */ /* 0x0004e20000000a00 */
[----:B-1----:R-:W-:Y:S02]  /*0050*/  IMAD.U32 R4, RZ, RZ, UR4 ;  /* 0x00000004ff047e24 */ /* 0x002fe4000f8e00ff */
[----:B--2---:R-:W-:-:S07]  /*0060*/  IMAD.U32 R5, RZ, RZ, UR5 ;  /* 0x00000005ff057e24 */ /* 0x004fce000f8e00ff */
[----:B------:R-:W-:-:S07]  /*0070*/  LEPC R20, `(.L_x_15) ;  /* 0x000000001014794e */ /* 0x000fce0000000000 */
[----:B0--3--:R-:W-:Y:S05]  /*0080*/  CALL.ABS.NOINC R2 ;  /* 0x0000000002007343 */ /* 0x009fea0003c00000 */
.L_x_15:
[----:B------:R-:W-:Y:S05]  /*0090*/  EXIT ;  /* 0x000000000000794d */ /* 0x000fea0003800000 */
.L_x_16:
        /* <DEDUP_REMOVED lines=14> */
.L_x_24:


//--------------------- .text._Z12helloFromGPUv   --------------------------
	.section	.text._Z12helloFromGPUv,"ax",@progbits
	.align	128
        .global         _Z12helloFromGPUv
        .type           _Z12helloFromGPUv,@function
        .size           _Z12helloFromGPUv,(.L_x_25 - _Z12helloFromGPUv)
        .other          _Z12helloFromGPUv,@"STO_CUDA_ENTRY STV_DEFAULT"
_Z12helloFromGPUv:
.text._Z12helloFromGPUv:
        /* <DEDUP_REMOVED lines=9> */
.L_x_17:
[----:B------:R-:W-:Y:S05]  /*0090*/  EXIT ;  /* 0x000000000000794d */ /* 0x000fea0003800000 */
.L_x_18:
        /* <DEDUP_REMOVED lines=14> */
.L_x_25:


//--------------------- .nv.global.init           --------------------------
	.section	.nv.global.init,"aw",@progbits
.nv.global.init:
	.type		$str$1,@object
	.size		$str$1,($str$5 - $str$1)
$str$1:
        /*0000*/ 	.byte	0x68, 0x65, 0x6c, 0x6c, 0x6f, 0x20, 0x77, 0x6f, 0x72, 0x6c, 0x64, 0x0a, 0x00
	.type		$str$5,@object
	.size		$str$5,($str - $str$5)
$str$5:
        /*000d*/ 	.byte	0x67, 0x72, 0x69, 0x64, 0x44, 0x69, 0x6d, 0x3a, 0x28, 0x25, 0x64, 0x2c, 0x20, 0x25, 0x64, 0x2c
        /*001d*/ 	.byte	0x20, 0x25, 0x64, 0x29, 0x0a, 0x00
	.type		$str,@object
	.size		$str,($str$4 - $str)
$str:
        /*0023*/ 	.byte	0x48, 0x65, 0x6c, 0x6c, 0x6f, 0x20, 0x57, 0x6f, 0x72, 0x6c, 0x64, 0x20, 0x66, 0x72, 0x6f, 0x6d
        /*0033*/ 	.byte	0x20, 0x47, 0x50, 0x55, 0x21, 0x0a, 0x00
	.type		$str$4,@object
	.size		$str$4,($str$3 - $str$4)
$str$4:
        /*003a*/ 	.byte	0x62, 0x6c, 0x6f, 0x63, 0x6b, 0x44, 0x69, 0x6d, 0x3a, 0x28, 0x25, 0x64, 0x2c, 0x20, 0x25, 0x64
        /*004a*/ 	.byte	0x2c, 0x20, 0x25, 0x64, 0x29, 0x0a, 0x00
	.type		$str$3,@object
	.size		$str$3,($str$2 - $str$3)
$str$3:
        /*0051*/ 	.byte	0x62, 0x6c, 0x6f, 0x63, 0x6b, 0x49, 0x64, 0x78, 0x3a, 0x28, 0x25, 0x64, 0x2c, 0x20, 0x25, 0x64
        /*0061*/ 	.byte	0x2c, 0x20, 0x25, 0x64, 0x29, 0x0a, 0x00
	.type		$str$2,@object
	.size		$str$2,($str$6 - $str$2)
$str$2:
        /*0068*/ 	.byte	0x74, 0x68, 0x72, 0x65, 0x61, 0x64, 0x49, 0x64, 0x78, 0x3a, 0x28, 0x25, 0x64, 0x2c, 0x20, 0x25
        /*0078*/ 	.byte	0x64, 0x2c, 0x20, 0x25, 0x64, 0x29, 0x0a, 0x00
	.type		$str$6,@object
	.size		$str$6,(.L_6 - $str$6)
$str$6:
        /*0080*/ 	.byte	0x74, 0x68, 0x72, 0x65, 0x61, 0x64, 0x5f, 0x69, 0x64, 0x20, 0x28, 0x25, 0x64, 0x2c, 0x25, 0x64
        /*0090*/ 	.byte	0x29, 0x20, 0x62, 0x6c, 0x6f, 0x63, 0x6b, 0x5f, 0x69, 0x64, 0x20, 0x28, 0x25, 0x64, 0x2c, 0x25
        /*00a0*/ 	.byte	0x64, 0x29, 0x20, 0x63, 0x6f, 0x6f, 0x72, 0x64, 0x69, 0x6e, 0x61, 0x74, 0x65, 0x20, 0x28, 0x25
        /*00b0*/ 	.byte	0x64, 0x2c, 0x25, 0x64, 0x29, 0x20, 0x67, 0x6c, 0x6f, 0x62, 0x61, 0x6c, 0x20, 0x69, 0x6e, 0x64
        /*00c0*/ 	.byte	0x65, 0x78, 0x20, 0x25, 0x32, 0x64, 0x20, 0x69, 0x76, 0x61, 0x6c, 0x20, 0x25, 0x32, 0x64, 0x0a
        /*00d0*/ 	.byte	0x00
.L_6:


//--------------------- .nv.shared.reserved.0     --------------------------
	.section	.nv.shared.reserved.0,"aw",@nobits
	.weak		__nv_reservedSMEM_offset_0_alias
	.size		__nv_reservedSMEM_offset_0_alias, 0, 64
	.other		__nv_reservedSMEM_offset_0_alias,@"STO_CUDA_RESERVED_SHARED STV_DEFAULT"
__nv_reservedSMEM_offset_0_alias:
	.zero		0
	.zero		64


//--------------------- .nv.constant0._Z14sumArraysOnGPUPfS_S_i --------------------------
	.section	.nv.constant0._Z14sumArraysOnGPUPfS_S_i,"a",@progbits
	.sectionflags	@""
	.align	4
.nv.constant0._Z14sumArraysOnGPUPfS_S_i:
	.zero		924


//--------------------- .nv.constant0._Z13sumArrayOnGPUPfS_S_ii --------------------------
	.section	.nv.constant0._Z13sumArrayOnGPUPfS_S_ii,"a",@progbits
	.sectionflags	@""
	.align	4
.nv.constant0._Z13sumArrayOnGPUPfS_S_ii:
	.zero		928


//--------------------- .nv.constant0._Z5saxpyifPfS_ --------------------------
	.section	.nv.constant0._Z5saxpyifPfS_,"a",@progbits
	.sectionflags	@""
	.align	4
.nv.constant0._Z5saxpyifPfS_:
	.zero		920


//--------------------- .nv.constant0._Z16printThreadIndexPiii --------------------------
	.section	.nv.constant0._Z16printThreadIndexPiii,"a",@progbits
	.sectionflags	@""
	.align	4
.nv.constant0._Z16printThreadIndexPiii:
	.zero		912


//--------------------- .nv.constant0._Z10checkIndexv --------------------------
	.section	.nv.constant0._Z10checkIndexv,"a",@progbits
	.sectionflags	@""
	.align	4
.nv.constant0._Z10checkIndexv:
	.zero		896


//--------------------- .nv.constant0._Z5hellov   --------------------------
	.section	.nv.constant0._Z5hellov,"a",@progbits
	.sectionflags	@""
	.align	4
.nv.constant0._Z5hellov:
	.zero		896


//--------------------- .nv.constant0._Z12helloFromGPUv --------------------------
	.section	.nv.constant0._Z12helloFromGPUv,"a",@progbits
	.sectionflags	@""
	.align	4
.nv.constant0._Z12helloFromGPUv:
	.zero		896


//--------------------- SYMBOLS --------------------------

	.type		.nv.reservedSmem.offset0,@object
	.size		.nv.reservedSmem.offset0,0x4
	.type		vprintf,@function
